	.target	sm_90a

	.elftype	@"ET_EXEC"


//--------------------- .note.nv.tkinfo           --------------------------
	.section	.note.nv.tkinfo,"",@"SHT_NOTE"
	.sectionflags	@"SHF_NOTE_NV_TKINFO"
	.tkinfo
        /*0018*/ 	.word	0x00000002
        /*0030*/ 	.string	""
        /*0030*/ 	.string	"ptxas"
        /*0030*/ 	.string	"Cuda compilation tools, release 13.0, V13.0.88"
        /*0030*/ 	.string	"Build cuda_13.0.r13.0/compiler.36424714_0"
        /*0030*/ 	.string	"-arch sm_90a -m 64 "



//--------------------- .note.nv.cuinfo           --------------------------
	.section	.note.nv.cuinfo,"",@"SHT_NOTE"
	.sectionflags	@"SHF_NOTE_NV_CUINFO"
        /*0018*/ 	.short	0x0002
        /*001a*/ 	.short	0x005a
        /*001c*/ 	.short	0x0082
	.zero		2


//--------------------- .nv.info                  --------------------------
	.section	.nv.info,"",@"SHT_CUDA_INFO"
	.align	4


	//----- nvinfo : EIATTR_REGCOUNT
	.align		4
        /*0000*/ 	.byte	0x04, 0x2f
        /*0002*/ 	.short	(.L_15 - .L_14)
	.align		4
.L_14:
        /*0004*/ 	.word	index@(_ZN7cutlass13device_kernelINS_4gemm6kernel13GemmUniversalIN4cute5tupleIJiiiiEEENS1_10collective13CollectiveMmaINS1_34MainloopSm90TmaGmmaWarpSpecializedILi5ENS5_IJNS4_1CILi1EEESB_SB_EEENS1_35KernelTmaWarpSpecializedCooperativeEEENS5_IJNSA_ILi128EEESF_SF_EEENS_10bfloat16_tENS5_IJlSB_lEEESH_SI_NS4_8TiledMMAINS4_8MMA_AtomIJNS4_4SM904GMMA28MMA_64x128x16_F32BF16BF16_SSILNSM_5MajorE0ELSO_0ELNSM_7ScaleInE1ELSP_1EEEEEENS4_6LayoutINS5_IJNSA_ILi2EEESB_SB_EEENS5_IJSB_NSA_ILi0EEESV_EEEEENS5_IJNS4_10UnderscoreESY_SY_EEEEENS4_13SM90_TMA_LOADENS4_14ComposedLayoutINS4_7SwizzleILi3ELi4ELi3EEENS4_18smem_ptr_flag_bitsILi16EEENSS_INS5_IJNSA_ILi8EEENSA_ILi64EEEEEENS5_IJS18_SB_EEEEEEEvNS4_8identityES11_S1C_vS1D_EENS_8epilogue10collective6detail29Sm90TmaWarpSpecializedAdapterINS1G_15DefaultEpilogueISH_SI_SI_NS1F_6thread17LinearCombinationISH_Li1EffLNS1K_9ScaleType4KindE0ELNS_15FloatRoundStyleE2ESH_EENS1_15EpilogueDefaultEEEEEvvEEEEvNT_6ParamsE)
        /*0008*/ 	.word	0x000000a8


	//----- nvinfo : EIATTR_FRAME_SIZE
	.align		4
.L_15:
        /*000c*/ 	.byte	0x04, 0x11
        /*000e*/ 	.short	(.L_17 - .L_16)
	.align		4
.L_16:
        /*0010*/ 	.word	index@(_ZN7cutlass13device_kernelINS_4gemm6kernel13GemmUniversalIN4cute5tupleIJiiiiEEENS1_10collective13CollectiveMmaINS1_34MainloopSm90TmaGmmaWarpSpecializedILi5ENS5_IJNS4_1CILi1EEESB_SB_EEENS1_35KernelTmaWarpSpecializedCooperativeEEENS5_IJNSA_ILi128EEESF_SF_EEENS_10bfloat16_tENS5_IJlSB_lEEESH_SI_NS4_8TiledMMAINS4_8MMA_AtomIJNS4_4SM904GMMA28MMA_64x128x16_F32BF16BF16_SSILNSM_5MajorE0ELSO_0ELNSM_7ScaleInE1ELSP_1EEEEEENS4_6LayoutINS5_IJNSA_ILi2EEESB_SB_EEENS5_IJSB_NSA_ILi0EEESV_EEEEENS5_IJNS4_10UnderscoreESY_SY_EEEEENS4_13SM90_TMA_LOADENS4_14ComposedLayoutINS4_7SwizzleILi3ELi4ELi3EEENS4_18smem_ptr_flag_bitsILi16EEENSS_INS5_IJNSA_ILi8EEENSA_ILi64EEEEEENS5_IJS18_SB_EEEEEEEvNS4_8identityES11_S1C_vS1D_EENS_8epilogue10collective6detail29Sm90TmaWarpSpecializedAdapterINS1G_15DefaultEpilogueISH_SI_SI_NS1F_6thread17LinearCombinationISH_Li1EffLNS1K_9ScaleType4KindE0ELNS_15FloatRoundStyleE2ESH_EENS1_15EpilogueDefaultEEEEEvvEEEEvNT_6ParamsE)
        /*0014*/ 	.word	0x00000000


	//----- nvinfo : EIATTR_MIN_STACK_SIZE
	.align		4
.L_17:
        /*0018*/ 	.byte	0x04, 0x12
        /*001a*/ 	.short	(.L_19 - .L_18)
	.align		4
.L_18:
        /*001c*/ 	.word	index@(_ZN7cutlass13device_kernelINS_4gemm6kernel13GemmUniversalIN4cute5tupleIJiiiiEEENS1_10collective13CollectiveMmaINS1_34MainloopSm90TmaGmmaWarpSpecializedILi5ENS5_IJNS4_1CILi1EEESB_SB_EEENS1_35KernelTmaWarpSpecializedCooperativeEEENS5_IJNSA_ILi128EEESF_SF_EEENS_10bfloat16_tENS5_IJlSB_lEEESH_SI_NS4_8TiledMMAINS4_8MMA_AtomIJNS4_4SM904GMMA28MMA_64x128x16_F32BF16BF16_SSILNSM_5MajorE0ELSO_0ELNSM_7ScaleInE1ELSP_1EEEEEENS4_6LayoutINS5_IJNSA_ILi2EEESB_SB_EEENS5_IJSB_NSA_ILi0EEESV_EEEEENS5_IJNS4_10UnderscoreESY_SY_EEEEENS4_13SM90_TMA_LOADENS4_14ComposedLayoutINS4_7SwizzleILi3ELi4ELi3EEENS4_18smem_ptr_flag_bitsILi16EEENSS_INS5_IJNSA_ILi8EEENSA_ILi64EEEEEENS5_IJS18_SB_EEEEEEEvNS4_8identityES11_S1C_vS1D_EENS_8epilogue10collective6detail29Sm90TmaWarpSpecializedAdapterINS1G_15DefaultEpilogueISH_SI_SI_NS1F_6thread17LinearCombinationISH_Li1EffLNS1K_9ScaleType4KindE0ELNS_15FloatRoundStyleE2ESH_EENS1_15EpilogueDefaultEEEEEvvEEEEvNT_6ParamsE)
        /*0020*/ 	.word	0x00000000
.L_19:


//--------------------- .nv.compat                --------------------------
	.section	.nv.compat,"",@"SHT_CUDA_COMPAT_INFO"
	.align	4
        /*0000*/ 	.byte	0x02, 0x09, 0x01, 0x00, 0x02, 0x02, 0x04, 0x00, 0x02, 0x05, 0x05, 0x00, 0x03, 0x07, 0x01, 0x01
        /*0010*/ 	.byte	0x02, 0x03, 0x01, 0x00, 0x02, 0x06, 0x01, 0x00, 0x04, 0x0b, 0x08, 0x00, 0x00, 0x00, 0x00, 0x00
        /*0020*/ 	.byte	0x00, 0x00, 0x00, 0x00


//--------------------- .nv.info._ZN7cutlass13device_kernelINS_4gemm6kernel13GemmUniversalIN4cute5tupleIJiiiiEEENS1_10collective13CollectiveMmaINS1_34MainloopSm90TmaGmmaWarpSpecializedILi5ENS5_IJNS4_1CILi1EEESB_SB_EEENS1_35KernelTmaWarpSpecializedCooperativeEEENS5_IJNSA_ILi128EEESF_SF_EEENS_10bfloat16_tENS5_IJlSB_lEEESH_SI_NS4_8TiledMMAINS4_8MMA_AtomIJNS4_4SM904GMMA28MMA_64x128x16_F32BF16BF16_SSILNSM_5MajorE0ELSO_0ELNSM_7ScaleInE1ELSP_1EEEEEENS4_6LayoutINS5_IJNSA_ILi2EEESB_SB_EEENS5_IJSB_NSA_ILi0EEESV_EEEEENS5_IJNS4_10UnderscoreESY_SY_EEEEENS4_13SM90_TMA_LOADENS4_14ComposedLayoutINS4_7SwizzleILi3ELi4ELi3EEENS4_18smem_ptr_flag_bitsILi16EEENSS_INS5_IJNSA_ILi8EEENSA_ILi64EEEEEENS5_IJS18_SB_EEEEEEEvNS4_8identityES11_S1C_vS1D_EENS_8epilogue10collective6detail29Sm90TmaWarpSpecializedAdapterINS1G_15DefaultEpilogueISH_SI_SI_NS1F_6thread17LinearCombinationISH_Li1EffLNS1K_9ScaleType4KindE0ELNS_15FloatRoundStyleE2ESH_EENS1_15EpilogueDefaultEEEEEvvEEEEvNT_6ParamsE --------------------------
	.section	.nv.info._ZN7cutlass13device_kernelINS_4gemm6kernel13GemmUniversalIN4cute5tupleIJiiiiEEENS1_10collective13CollectiveMmaINS1_34MainloopSm90TmaGmmaWarpSpecializedILi5ENS5_IJNS4_1CILi1EEESB_SB_EEENS1_35KernelTmaWarpSpecializedCooperativeEEENS5_IJNSA_ILi128EEESF_SF_EEENS_10bfloat16_tENS5_IJlSB_lEEESH_SI_NS4_8TiledMMAINS4_8MMA_AtomIJNS4_4SM904GMMA28MMA_64x128x16_F32BF16BF16_SSILNSM_5MajorE0ELSO_0ELNSM_7ScaleInE1ELSP_1EEEEEENS4_6LayoutINS5_IJNSA_ILi2EEESB_SB_EEENS5_IJSB_NSA_ILi0EEESV_EEEEENS5_IJNS4_10UnderscoreESY_SY_EEEEENS4_13SM90_TMA_LOADENS4_14ComposedLayoutINS4_7SwizzleILi3ELi4ELi3EEENS4_18smem_ptr_flag_bitsILi16EEENSS_INS5_IJNSA_ILi8EEENSA_ILi64EEEEEENS5_IJS18_SB_EEEEEEEvNS4_8identityES11_S1C_vS1D_EENS_8epilogue10collective6detail29Sm90TmaWarpSpecializedAdapterINS1G_15DefaultEpilogueISH_SI_SI_NS1F_6thread17LinearCombinationISH_Li1EffLNS1K_9ScaleType4KindE0ELNS_15FloatRoundStyleE2ESH_EENS1_15EpilogueDefaultEEEEEvvEEEEvNT_6ParamsE,"",@"SHT_CUDA_INFO"
	.sectionflags	@""
	.align	4


	//----- nvinfo : EIATTR_CUDA_API_VERSION
	.align		4
        /*0000*/ 	.byte	0x04, 0x37
        /*0002*/ 	.short	(.L_21 - .L_20)
.L_20:
        /*0004*/ 	.word	0x00000082


	//----- nvinfo : EIATTR_KPARAM_INFO
	.align		4
.L_21:
        /*0008*/ 	.byte	0x04, 0x17
        /*000a*/ 	.short	(.L_23 - .L_22)
.L_22:
        /*000c*/ 	.word	0x00000000
        /*0010*/ 	.short	0x0000
        /*0012*/ 	.short	0x0070
        /*0014*/ 	.byte	0x00, 0xf0, 0x01, 0x10


	//----- nvinfo : EIATTR_SPARSE_MMA_MASK
	.align		4
.L_23:
        /*0018*/ 	.byte	0x03, 0x50
        /*001a*/ 	.short	0x0000


	//----- nvinfo : EIATTR_MAXREG_COUNT
	.align		4
        /*001c*/ 	.byte	0x03, 0x1b
        /*001e*/ 	.short	0x00a8


	//----- nvinfo : EIATTR_NUM_BARRIERS
	.align		4
        /*0020*/ 	.byte	0x02, 0x4c
        /*0022*/ 	.byte	0x01
	.zero		1


	//----- nvinfo : EIATTR_EXTERNS
	.align		4
        /*0024*/ 	.byte	0x04, 0x0f
        /*0026*/ 	.short	(.L_25 - .L_24)


	//   ....[0]....
	.align		4
.L_24:
        /*0028*/ 	.word	index@(__assertfail)


	//----- nvinfo : EIATTR_MERCURY_ISA_VERSION
	.align		4
.L_25:
        /*002c*/ 	.byte	0x03, 0x5f
        /*002e*/ 	.short	0x0101


	//----- nvinfo : EIATTR_INT_WARP_WIDE_INSTR_OFFSETS
	.align		4
        /*0030*/ 	.byte	0x04, 0x31
        /*0032*/ 	.short	(.L_27 - .L_26)


	//   ....[0]....
.L_26:
        /*0034*/ 	.word	0x00000410


	//   ....[1]....
        /*0038*/ 	.word	0x00000420


	//   ....[2]....
        /*003c*/ 	.word	0x000004e0


	//----- nvinfo : EIATTR_COOP_GROUP_MASK_REGIDS
	.align		4
.L_27:
        /*0040*/ 	.byte	0x04, 0x29
        /*0042*/ 	.short	(.L_29 - .L_28)


	//   ....[0]....
.L_28:
        /*0044*/ 	.word	0xffffffff


	//   ....[1]....
        /*0048*/ 	.word	0xffffffff


	//   ....[2]....
        /*004c*/ 	.word	0xffffffff


	//   ....[3]....
        /*0050*/ 	.word	0xffffffff


	//   ....[4]....
        /*0054*/ 	.word	0xffffffff


	//----- nvinfo : EIATTR_COOP_GROUP_INSTR_OFFSETS
	.align		4
.L_29:
        /*0058*/ 	.byte	0x04, 0x28
        /*005a*/ 	.short	(.L_31 - .L_30)


	//   ....[0]....
.L_30:
        /*005c*/ 	.word	0x00000060


	//   ....[1]....
        /*0060*/ 	.word	0x00000070


	//   ....[2]....
        /*0064*/ 	.word	0x00000130


	//   ....[3]....
        /*0068*/ 	.word	0x000002e0


	//   ....[4]....
        /*006c*/ 	.word	0x000011e0


	//----- nvinfo : EIATTR_REG_RECONFIG
	.align		4
.L_31:
        /*0070*/ 	.byte	0x01, 0x54
	.zero		2


	//----- nvinfo : EIATTR_SYSCALL_OFFSETS
	.align		4
        /*0074*/ 	.byte	0x04, 0x46
        /*0076*/ 	.short	(.L_33 - .L_32)


	//   ....[0]....
.L_32:
        /*0078*/ 	.word	0x000013d0


	//----- nvinfo : EIATTR_MBARRIER_INSTR_OFFSETS
	.align		4
.L_33:
        /*007c*/ 	.byte	0x04, 0x39
        /*007e*/ 	.short	(.L_35 - .L_34)


	//   ....[0]....
.L_34:
        /*0080*/ 	.word	0x00000230
        /*0084*/ 	.word	0x000000ff
        /*0088*/ 	.word	0x00000000
        /*008c*/ 	.short	0x0100
        /*008e*/ 	.byte	0x08
	.zero		1


	//   ....[1]....
        /*0090*/ 	.word	0x00000240
        /*0094*/ 	.word	0x000000ff
        /*0098*/ 	.word	0x00000028
        /*009c*/ 	.short	0x0100
        /*009e*/ 	.byte	0x08
	.zero		1


	//   ....[2]....
        /*00a0*/ 	.word	0x00000250
        /*00a4*/ 	.word	0x000000ff
        /*00a8*/ 	.word	0x00000008
        /*00ac*/ 	.short	0x0100
        /*00ae*/ 	.byte	0x08
	.zero		1


	//   ....[3]....
        /*00b0*/ 	.word	0x00000260
        /*00b4*/ 	.word	0x000000ff
        /*00b8*/ 	.word	0x00000030
        /*00bc*/ 	.short	0x0100
        /*00be*/ 	.byte	0x08
	.zero		1


	//   ....[4]....
        /*00c0*/ 	.word	0x00000270
        /*00c4*/ 	.word	0x000000ff
        /*00c8*/ 	.word	0x00000010
        /*00cc*/ 	.short	0x0100
        /*00ce*/ 	.byte	0x08
	.zero		1


	//   ....[5]....
        /*00d0*/ 	.word	0x00000280
        /*00d4*/ 	.word	0x000000ff
        /*00d8*/ 	.word	0x00000038
        /*00dc*/ 	.short	0x0100
        /*00de*/ 	.byte	0x08
	.zero		1


	//   ....[6]....
        /*00e0*/ 	.word	0x00000290
        /*00e4*/ 	.word	0x000000ff
        /*00e8*/ 	.word	0x00000018
        /*00ec*/ 	.short	0x0100
        /*00ee*/ 	.byte	0x08
	.zero		1


	//   ....[7]....
        /*00f0*/ 	.word	0x000002a0
        /*00f4*/ 	.word	0x000000ff
        /*00f8*/ 	.word	0x00000040
        /*00fc*/ 	.short	0x0100
        /*00fe*/ 	.byte	0x08
	.zero		1


	//   ....[8]....
        /*0100*/ 	.word	0x000002b0
        /*0104*/ 	.word	0x000000ff
        /*0108*/ 	.word	0x00000020
        /*010c*/ 	.short	0x0100
        /*010e*/ 	.byte	0x08
	.zero		1


	//   ....[9]....
        /*0110*/ 	.word	0x000002c0
        /*0114*/ 	.word	0x000000ff
        /*0118*/ 	.word	0x00000048
        /*011c*/ 	.short	0x0100
        /*011e*/ 	.byte	0x08
	.zero		1


	//   ....[10]....
        /*0120*/ 	.word	0x00000560
        /*0124*/ 	.word	0x000000ff
        /*0128*/ 	.word	0x00000060
        /*012c*/ 	.short	0x0100
        /*012e*/ 	.byte	0x08
	.zero		1


	//   ....[11]....
        /*0130*/ 	.word	0x000005e0
        /*0134*/ 	.word	0x000000ff
        /*0138*/ 	.word	0x00000068
        /*013c*/ 	.short	0x0100
        /*013e*/ 	.byte	0x08
	.zero		1


	//   ....[12]....
        /*0140*/ 	.word	0x00001450
        /*0144*/ 	.word	0x00000003
        /*0148*/ 	.word	0x00000000
        /*014c*/ 	.short	0x010a
        /*014e*/ 	.byte	0x3f
	.zero		1


	//   ....[13]....
        /*0150*/ 	.word	0x000014b0
        /*0154*/ 	.word	0x00000003
        /*0158*/ 	.word	0x00000000
        /*015c*/ 	.short	0x010a
        /*015e*/ 	.byte	0x3f
	.zero		1


	//   ....[14]....
        /*0160*/ 	.word	0x000019c0
        /*0164*/ 	.word	0x000000ff
        /*0168*/ 	.word	0x00000000
        /*016c*/ 	.short	0x010a
        /*016e*/ 	.byte	0x08
	.zero		1


	//   ....[15]....
        /*0170*/ 	.word	0x00001a00
        /*0174*/ 	.word	0x000000ff
        /*0178*/ 	.word	0x00000000
        /*017c*/ 	.short	0x010a
        /*017e*/ 	.byte	0x08
	.zero		1


	//   ....[16]....
        /*0180*/ 	.word	0x00001e20
        /*0184*/ 	.word	0x000000ff
        /*0188*/ 	.word	0x00000000
        /*018c*/ 	.short	0x0101
        /*018e*/ 	.byte	0x07
	.zero		1


	//   ....[17]....
        /*0190*/ 	.word	0x00002000
        /*0194*/ 	.word	0x000000ff
        /*0198*/ 	.word	0x00000000
        /*019c*/ 	.short	0x0101
        /*019e*/ 	.byte	0x06
	.zero		1


	//   ....[18]....
        /*01a0*/ 	.word	0x000071c0
        /*01a4*/ 	.word	0x0000000e
        /*01a8*/ 	.word	0x00000028
        /*01ac*/ 	.short	0x010a
        /*01ae*/ 	.byte	0x3f
	.zero		1


	//   ....[19]....
        /*01b0*/ 	.word	0x000075f0
        /*01b4*/ 	.word	0x00000006
        /*01b8*/ 	.word	0x00000068
        /*01bc*/ 	.short	0x0101
        /*01be*/ 	.byte	0x3f
	.zero		1


	//   ....[20]....
        /*01c0*/ 	.word	0x00007d10
        /*01c4*/ 	.word	0x00000007
        /*01c8*/ 	.word	0x00000000
        /*01cc*/ 	.short	0x010a
        /*01ce*/ 	.byte	0x3f
	.zero		1


	//   ....[21]....
        /*01d0*/ 	.word	0x00007d90
        /*01d4*/ 	.word	0x00000009
        /*01d8*/ 	.word	0x00000000
        /*01dc*/ 	.short	0x010a
        /*01de*/ 	.byte	0x3f
	.zero		1


	//   ....[22]....
        /*01e0*/ 	.word	0x00007e20
        /*01e4*/ 	.word	0x00000006
        /*01e8*/ 	.word	0x00000000
        /*01ec*/ 	.short	0x010a
        /*01ee*/ 	.byte	0x3f
	.zero		1


	//   ....[23]....
        /*01f0*/ 	.word	0x00007eb0
        /*01f4*/ 	.word	0x00000009
        /*01f8*/ 	.word	0x00000000
        /*01fc*/ 	.short	0x010a
        /*01fe*/ 	.byte	0x3f
	.zero		1


	//   ....[24]....
        /*0200*/ 	.word	0x00007f40
        /*0204*/ 	.word	0x00000003
        /*0208*/ 	.word	0x00000000
        /*020c*/ 	.short	0x010a
        /*020e*/ 	.byte	0x3f
	.zero		1


	//   ....[25]....
        /*0210*/ 	.word	0x00007fa0
        /*0214*/ 	.word	0x00000003
        /*0218*/ 	.word	0x00000000
        /*021c*/ 	.short	0x010a
        /*021e*/ 	.byte	0x3f
	.zero		1


	//   ....[26]....
        /*0220*/ 	.word	0x00008000
        /*0224*/ 	.word	0x00000004
        /*0228*/ 	.word	0x00000000
        /*022c*/ 	.short	0x010a
        /*022e*/ 	.byte	0x3f
	.zero		1


	//   ....[27]....
        /*0230*/ 	.word	0x000080d0
        /*0234*/ 	.word	0x0000000e
        /*0238*/ 	.word	0x00000028
        /*023c*/ 	.short	0x010a
        /*023e*/ 	.byte	0x3f
	.zero		1


	//   ....[28]....
        /*0240*/ 	.word	0x000081a0
        /*0244*/ 	.word	0x00000007
        /*0248*/ 	.word	0x00000000
        /*024c*/ 	.short	0x010a
        /*024e*/ 	.byte	0x3f
	.zero		1


	//   ....[29]....
        /*0250*/ 	.word	0x000081f0
        /*0254*/ 	.word	0x00000009
        /*0258*/ 	.word	0x00000000
        /*025c*/ 	.short	0x010a
        /*025e*/ 	.byte	0x3f
	.zero		1


	//   ....[30]....
        /*0260*/ 	.word	0x00008240
        /*0264*/ 	.word	0x00000006
        /*0268*/ 	.word	0x00000000
        /*026c*/ 	.short	0x010a
        /*026e*/ 	.byte	0x3f
	.zero		1


	//   ....[31]....
        /*0270*/ 	.word	0x00008290
        /*0274*/ 	.word	0x00000009
        /*0278*/ 	.word	0x00000000
        /*027c*/ 	.short	0x010a
        /*027e*/ 	.byte	0x3f
	.zero		1


	//----- nvinfo : EIATTR_NUM_MBARRIERS
	.align		4
.L_35:
        /*0280*/ 	.byte	0x03, 0x38
        /*0282*/ 	.short	0x000c


	//----- nvinfo : EIATTR_EXIT_INSTR_OFFSETS
	.align		4
        /*0284*/ 	.byte	0x04, 0x1c
        /*0286*/ 	.short	(.L_37 - .L_36)


	//   ....[0]....
.L_36:
        /*0288*/ 	.word	0x00000680


	//   ....[1]....
        /*028c*/ 	.word	0x00000f40


	//   ....[2]....
        /*0290*/ 	.word	0x000068a0


	//   ....[3]....
        /*0294*/ 	.word	0x00006ed0


	//   ....[4]....
        /*0298*/ 	.word	0x00007f90


	//----- nvinfo : EIATTR_MAX_THREADS
	.align		4
.L_37:
        /*029c*/ 	.byte	0x04, 0x05
        /*029e*/ 	.short	(.L_39 - .L_38)
.L_38:
        /*02a0*/ 	.word	0x00000180
        /*02a4*/ 	.word	0x00000001
        /*02a8*/ 	.word	0x00000001


	//----- nvinfo : EIATTR_CRS_STACK_SIZE
	.align		4
.L_39:
        /*02ac*/ 	.byte	0x04, 0x1e
        /*02ae*/ 	.short	(.L_41 - .L_40)
.L_40:
        /*02b0*/ 	.word	0x00000000


	//----- nvinfo : EIATTR_CBANK_PARAM_SIZE
	.align		4
.L_41:
        /*02b4*/ 	.byte	0x03, 0x19
        /*02b6*/ 	.short	0x0470


	//----- nvinfo : EIATTR_PARAM_CBANK
	.align		4
        /*02b8*/ 	.byte	0x04, 0x0a
        /*02ba*/ 	.short	(.L_43 - .L_42)
	.align		4
.L_42:
        /*02bc*/ 	.word	index@(.nv.constant0._ZN7cutlass13device_kernelINS_4gemm6kernel13GemmUniversalIN4cute5tupleIJiiiiEEENS1_10collective13CollectiveMmaINS1_34MainloopSm90TmaGmmaWarpSpecializedILi5ENS5_IJNS4_1CILi1EEESB_SB_EEENS1_35KernelTmaWarpSpecializedCooperativeEEENS5_IJNSA_ILi128EEESF_SF_EEENS_10bfloat16_tENS5_IJlSB_lEEESH_SI_NS4_8TiledMMAINS4_8MMA_AtomIJNS4_4SM904GMMA28MMA_64x128x16_F32BF16BF16_SSILNSM_5MajorE0ELSO_0ELNSM_7ScaleInE1ELSP_1EEEEEENS4_6LayoutINS5_IJNSA_ILi2EEESB_SB_EEENS5_IJSB_NSA_ILi0EEESV_EEEEENS5_IJNS4_10UnderscoreESY_SY_EEEEENS4_13SM90_TMA_LOADENS4_14ComposedLayoutINS4_7SwizzleILi3ELi4ELi3EEENS4_18smem_ptr_flag_bitsILi16EEENSS_INS5_IJNSA_ILi8EEENSA_ILi64EEEEEENS5_IJS18_SB_EEEEEEEvNS4_8identityES11_S1C_vS1D_EENS_8epilogue10collective6detail29Sm90TmaWarpSpecializedAdapterINS1G_15DefaultEpilogueISH_SI_SI_NS1F_6thread17LinearCombinationISH_Li1EffLNS1K_9ScaleType4KindE0ELNS_15FloatRoundStyleE2ESH_EENS1_15EpilogueDefaultEEEEEvvEEEEvNT_6ParamsE)
        /*02c0*/ 	.short	0x0210
        /*02c2*/ 	.short	0x0470


	//----- nvinfo : EIATTR_SW_WAR
	.align		4
.L_43:
        /*02c4*/ 	.byte	0x04, 0x36
        /*02c6*/ 	.short	(.L_45 - .L_44)
.L_44:
        /*02c8*/ 	.word	0x00000008
.L_45:


//--------------------- .nv.callgraph             --------------------------
	.section	.nv.callgraph,"",@"SHT_CUDA_CALLGRAPH"
	.align	4
	.sectionentsize	8
	.align		4
        /*0000*/ 	.word	0x00000000
	.align		4
        /*0004*/ 	.word	0xffffffff
	.align		4
        /*0008*/ 	.word	index@(_ZN7cutlass13device_kernelINS_4gemm6kernel13GemmUniversalIN4cute5tupleIJiiiiEEENS1_10collective13CollectiveMmaINS1_34MainloopSm90TmaGmmaWarpSpecializedILi5ENS5_IJNS4_1CILi1EEESB_SB_EEENS1_35KernelTmaWarpSpecializedCooperativeEEENS5_IJNSA_ILi128EEESF_SF_EEENS_10bfloat16_tENS5_IJlSB_lEEESH_SI_NS4_8TiledMMAINS4_8MMA_AtomIJNS4_4SM904GMMA28MMA_64x128x16_F32BF16BF16_SSILNSM_5MajorE0ELSO_0ELNSM_7ScaleInE1ELSP_1EEEEEENS4_6LayoutINS5_IJNSA_ILi2EEESB_SB_EEENS5_IJSB_NSA_ILi0EEESV_EEEEENS5_IJNS4_10UnderscoreESY_SY_EEEEENS4_13SM90_TMA_LOADENS4_14ComposedLayoutINS4_7SwizzleILi3ELi4ELi3EEENS4_18smem_ptr_flag_bitsILi16EEENSS_INS5_IJNSA_ILi8EEENSA_ILi64EEEEEENS5_IJS18_SB_EEEEEEEvNS4_8identityES11_S1C_vS1D_EENS_8epilogue10collective6detail29Sm90TmaWarpSpecializedAdapterINS1G_15DefaultEpilogueISH_SI_SI_NS1F_6thread17LinearCombinationISH_Li1EffLNS1K_9ScaleType4KindE0ELNS_15FloatRoundStyleE2ESH_EENS1_15EpilogueDefaultEEEEEvvEEEEvNT_6ParamsE)
	.align		4
        /*000c*/ 	.word	index@(__assertfail)
	.align		4
        /*0010*/ 	.word	0x00000000
	.align		4
        /*0014*/ 	.word	0xfffffffe
	.align		4
        /*0018*/ 	.word	0x00000000
	.align		4
        /*001c*/ 	.word	0xfffffffd
	.align		4
        /*0020*/ 	.word	0x00000000
	.align		4
        /*0024*/ 	.word	0xfffffffc


//--------------------- .nv.constant4             --------------------------
	.section	.nv.constant4,"a",@progbits
	.align	8
	.align		8
.nv.constant4:
        /*0000*/ 	.dword	__assertfail
	.align		8
        /*0008*/ 	.dword	__unnamed_1
	.align		8
        /*0010*/ 	.dword	_ZN39_INTERNAL_7c40796e_4_k_cu_ad00a6c6_32684cuda3std3__45__cpo5beginE
	.align		8
        /*0018*/ 	.dword	_ZN39_INTERNAL_7c40796e_4_k_cu_ad00a6c6_32684cuda3std3__45__cpo3endE
	.align		8
        /*0020*/ 	.dword	_ZN39_INTERNAL_7c40796e_4_k_cu_ad00a6c6_32684cuda3std3__45__cpo6cbeginE
	.align		8
        /*0028*/ 	.dword	_ZN39_INTERNAL_7c40796e_4_k_cu_ad00a6c6_32684cuda3std3__45__cpo4cendE
	.align		8
        /*0030*/ 	.dword	_ZN39_INTERNAL_7c40796e_4_k_cu_ad00a6c6_32684cuda3std3__441_GLOBAL__N__7c40796e_4_k_cu_ad00a6c6_32686ignoreE
	.align		8
        /*0038*/ 	.dword	_ZN39_INTERNAL_7c40796e_4_k_cu_ad00a6c6_32684cuda3std3__419piecewise_constructE
	.align		8
        /*0040*/ 	.dword	_ZN39_INTERNAL_7c40796e_4_k_cu_ad00a6c6_32684cuda3std3__48in_placeE
	.align		8
        /*0048*/ 	.dword	_ZN39_INTERNAL_7c40796e_4_k_cu_ad00a6c6_32684cuda3std6ranges3__45__cpo4swapE
	.align		8
        /*0050*/ 	.dword	_ZN39_INTERNAL_7c40796e_4_k_cu_ad00a6c6_32684cuda3std6ranges3__45__cpo9iter_moveE
	.align		8
        /*0058*/ 	.dword	_ZN39_INTERNAL_7c40796e_4_k_cu_ad00a6c6_32684cute7productE
	.align		8
        /*0060*/ 	.dword	_ZN39_INTERNAL_7c40796e_4_k_cu_ad00a6c6_32684cute1_E
	.align		8
        /*0068*/ 	.dword	$str$22
	.align		8
        /*0070*/ 	.dword	$str$23


//--------------------- .text._ZN7cutlass13device_kernelINS_4gemm6kernel13GemmUniversalIN4cute5tupleIJiiiiEEENS1_10collective13CollectiveMmaINS1_34MainloopSm90TmaGmmaWarpSpecializedILi5ENS5_IJNS4_1CILi1EEESB_SB_EEENS1_35KernelTmaWarpSpecializedCooperativeEEENS5_IJNSA_ILi128EEESF_SF_EEENS_10bfloat16_tENS5_IJlSB_lEEESH_SI_NS4_8TiledMMAINS4_8MMA_AtomIJNS4_4SM904GMMA28MMA_64x128x16_F32BF16BF16_SSILNSM_5MajorE0ELSO_0ELNSM_7ScaleInE1ELSP_1EEEEEENS4_6LayoutINS5_IJNSA_ILi2EEESB_SB_EEENS5_IJSB_NSA_ILi0EEESV_EEEEENS5_IJNS4_10UnderscoreESY_SY_EEEEENS4_13SM90_TMA_LOADENS4_14ComposedLayoutINS4_7SwizzleILi3ELi4ELi3EEENS4_18smem_ptr_flag_bitsILi16EEENSS_INS5_IJNSA_ILi8EEENSA_ILi64EEEEEENS5_IJS18_SB_EEEEEEEvNS4_8identityES11_S1C_vS1D_EENS_8epilogue10collective6detail29Sm90TmaWarpSpecializedAdapterINS1G_15DefaultEpilogueISH_SI_SI_NS1F_6thread17LinearCombinationISH_Li1EffLNS1K_9ScaleType4KindE0ELNS_15FloatRoundStyleE2ESH_EENS1_15EpilogueDefaultEEEEEvvEEEEvNT_6ParamsE --------------------------
	.section	.text._ZN7cutlass13device_kernelINS_4gemm6kernel13GemmUniversalIN4cute5tupleIJiiiiEEENS1_10collective13CollectiveMmaINS1_34MainloopSm90TmaGmmaWarpSpecializedILi5ENS5_IJNS4_1CILi1EEESB_SB_EEENS1_35KernelTmaWarpSpecializedCooperativeEEENS5_IJNSA_ILi128EEESF_SF_EEENS_10bfloat16_tENS5_IJlSB_lEEESH_SI_NS4_8TiledMMAINS4_8MMA_AtomIJNS4_4SM904GMMA28MMA_64x128x16_F32BF16BF16_SSILNSM_5MajorE0ELSO_0ELNSM_7ScaleInE1ELSP_1EEEEEENS4_6LayoutINS5_IJNSA_ILi2EEESB_SB_EEENS5_IJSB_NSA_ILi0EEESV_EEEEENS5_IJNS4_10UnderscoreESY_SY_EEEEENS4_13SM90_TMA_LOADENS4_14ComposedLayoutINS4_7SwizzleILi3ELi4ELi3EEENS4_18smem_ptr_flag_bitsILi16EEENSS_INS5_IJNSA_ILi8EEENSA_ILi64EEEEEENS5_IJS18_SB_EEEEEEEvNS4_8identityES11_S1C_vS1D_EENS_8epilogue10collective6detail29Sm90TmaWarpSpecializedAdapterINS1G_15DefaultEpilogueISH_SI_SI_NS1F_6thread17LinearCombinationISH_Li1EffLNS1K_9ScaleType4KindE0ELNS_15FloatRoundStyleE2ESH_EENS1_15EpilogueDefaultEEEEEvvEEEEvNT_6ParamsE,"ax",@progbits
	.align	128
.text._ZN7cutlass13device_kernelINS_4gemm6kernel13GemmUniversalIN4cute5tupleIJiiiiEEENS1_10collective13CollectiveMmaINS1_34MainloopSm90TmaGmmaWarpSpecializedILi5ENS5_IJNS4_1CILi1EEESB_SB_EEENS1_35KernelTmaWarpSpecializedCooperativeEEENS5_IJNSA_ILi128EEESF_SF_EEENS_10bfloat16_tENS5_IJlSB_lEEESH_SI_NS4_8TiledMMAINS4_8MMA_AtomIJNS4_4SM904GMMA28MMA_64x128x16_F32BF16BF16_SSILNSM_5MajorE0ELSO_0ELNSM_7ScaleInE1ELSP_1EEEEEENS4_6LayoutINS5_IJNSA_ILi2EEESB_SB_EEENS5_IJSB_NSA_ILi0EEESV_EEEEENS5_IJNS4_10UnderscoreESY_SY_EEEEENS4_13SM90_TMA_LOADENS4_14ComposedLayoutINS4_7SwizzleILi3ELi4ELi3EEENS4_18smem_ptr_flag_bitsILi16EEENSS_INS5_IJNSA_ILi8EEENSA_ILi64EEEEEENS5_IJS18_SB_EEEEEEEvNS4_8identityES11_S1C_vS1D_EENS_8epilogue10collective6detail29Sm90TmaWarpSpecializedAdapterINS1G_15DefaultEpilogueISH_SI_SI_NS1F_6thread17LinearCombinationISH_Li1EffLNS1K_9ScaleType4KindE0ELNS_15FloatRoundStyleE2ESH_EENS1_15EpilogueDefaultEEEEEvvEEEEvNT_6ParamsE:
        .type           _ZN7cutlass13device_kernelINS_4gemm6kernel13GemmUniversalIN4cute5tupleIJiiiiEEENS1_10collective13CollectiveMmaINS1_34MainloopSm90TmaGmmaWarpSpecializedILi5ENS5_IJNS4_1CILi1EEESB_SB_EEENS1_35KernelTmaWarpSpecializedCooperativeEEENS5_IJNSA_ILi128EEESF_SF_EEENS_10bfloat16_tENS5_IJlSB_lEEESH_SI_NS4_8TiledMMAINS4_8MMA_AtomIJNS4_4SM904GMMA28MMA_64x128x16_F32BF16BF16_SSILNSM_5MajorE0ELSO_0ELNSM_7ScaleInE1ELSP_1EEEEEENS4_6LayoutINS5_IJNSA_ILi2EEESB_SB_EEENS5_IJSB_NSA_ILi0EEESV_EEEEENS5_IJNS4_10UnderscoreESY_SY_EEEEENS4_13SM90_TMA_LOADENS4_14ComposedLayoutINS4_7SwizzleILi3ELi4ELi3EEENS4_18smem_ptr_flag_bitsILi16EEENSS_INS5_IJNSA_ILi8EEENSA_ILi64EEEEEENS5_IJS18_SB_EEEEEEEvNS4_8identityES11_S1C_vS1D_EENS_8epilogue10collective6detail29Sm90TmaWarpSpecializedAdapterINS1G_15DefaultEpilogueISH_SI_SI_NS1F_6thread17LinearCombinationISH_Li1EffLNS1K_9ScaleType4KindE0ELNS_15FloatRoundStyleE2ESH_EENS1_15EpilogueDefaultEEEEEvvEEEEvNT_6ParamsE,@function
        .size           _ZN7cutlass13device_kernelINS_4gemm6kernel13GemmUniversalIN4cute5tupleIJiiiiEEENS1_10collective13CollectiveMmaINS1_34MainloopSm90TmaGmmaWarpSpecializedILi5ENS5_IJNS4_1CILi1EEESB_SB_EEENS1_35KernelTmaWarpSpecializedCooperativeEEENS5_IJNSA_ILi128EEESF_SF_EEENS_10bfloat16_tENS5_IJlSB_lEEESH_SI_NS4_8TiledMMAINS4_8MMA_AtomIJNS4_4SM904GMMA28MMA_64x128x16_F32BF16BF16_SSILNSM_5MajorE0ELSO_0ELNSM_7ScaleInE1ELSP_1EEEEEENS4_6LayoutINS5_IJNSA_ILi2EEESB_SB_EEENS5_IJSB_NSA_ILi0EEESV_EEEEENS5_IJNS4_10UnderscoreESY_SY_EEEEENS4_13SM90_TMA_LOADENS4_14ComposedLayoutINS4_7SwizzleILi3ELi4ELi3EEENS4_18smem_ptr_flag_bitsILi16EEENSS_INS5_IJNSA_ILi8EEENSA_ILi64EEEEEENS5_IJS18_SB_EEEEEEEvNS4_8identityES11_S1C_vS1D_EENS_8epilogue10collective6detail29Sm90TmaWarpSpecializedAdapterINS1G_15DefaultEpilogueISH_SI_SI_NS1F_6thread17LinearCombinationISH_Li1EffLNS1K_9ScaleType4KindE0ELNS_15FloatRoundStyleE2ESH_EENS1_15EpilogueDefaultEEEEEvvEEEEvNT_6ParamsE,(.L_x_196 - _ZN7cutlass13device_kernelINS_4gemm6kernel13GemmUniversalIN4cute5tupleIJiiiiEEENS1_10collective13CollectiveMmaINS1_34MainloopSm90TmaGmmaWarpSpecializedILi5ENS5_IJNS4_1CILi1EEESB_SB_EEENS1_35KernelTmaWarpSpecializedCooperativeEEENS5_IJNSA_ILi128EEESF_SF_EEENS_10bfloat16_tENS5_IJlSB_lEEESH_SI_NS4_8TiledMMAINS4_8MMA_AtomIJNS4_4SM904GMMA28MMA_64x128x16_F32BF16BF16_SSILNSM_5MajorE0ELSO_0ELNSM_7ScaleInE1ELSP_1EEEEEENS4_6LayoutINS5_IJNSA_ILi2EEESB_SB_EEENS5_IJSB_NSA_ILi0EEESV_EEEEENS5_IJNS4_10UnderscoreESY_SY_EEEEENS4_13SM90_TMA_LOADENS4_14ComposedLayoutINS4_7SwizzleILi3ELi4ELi3EEENS4_18smem_ptr_flag_bitsILi16EEENSS_INS5_IJNSA_ILi8EEENSA_ILi64EEEEEENS5_IJS18_SB_EEEEEEEvNS4_8identityES11_S1C_vS1D_EENS_8epilogue10collective6detail29Sm90TmaWarpSpecializedAdapterINS1G_15DefaultEpilogueISH_SI_SI_NS1F_6thread17LinearCombinationISH_Li1EffLNS1K_9ScaleType4KindE0ELNS_15FloatRoundStyleE2ESH_EENS1_15EpilogueDefaultEEEEEvvEEEEvNT_6ParamsE)
        .other          _ZN7cutlass13device_kernelINS_4gemm6kernel13GemmUniversalIN4cute5tupleIJiiiiEEENS1_10collective13CollectiveMmaINS1_34MainloopSm90TmaGmmaWarpSpecializedILi5ENS5_IJNS4_1CILi1EEESB_SB_EEENS1_35KernelTmaWarpSpecializedCooperativeEEENS5_IJNSA_ILi128EEESF_SF_EEENS_10bfloat16_tENS5_IJlSB_lEEESH_SI_NS4_8TiledMMAINS4_8MMA_AtomIJNS4_4SM904GMMA28MMA_64x128x16_F32BF16BF16_SSILNSM_5MajorE0ELSO_0ELNSM_7ScaleInE1ELSP_1EEEEEENS4_6LayoutINS5_IJNSA_ILi2EEESB_SB_EEENS5_IJSB_NSA_ILi0EEESV_EEEEENS5_IJNS4_10UnderscoreESY_SY_EEEEENS4_13SM90_TMA_LOADENS4_14ComposedLayoutINS4_7SwizzleILi3ELi4ELi3EEENS4_18smem_ptr_flag_bitsILi16EEENSS_INS5_IJNSA_ILi8EEENSA_ILi64EEEEEENS5_IJS18_SB_EEEEEEEvNS4_8identityES11_S1C_vS1D_EENS_8epilogue10collective6detail29Sm90TmaWarpSpecializedAdapterINS1G_15DefaultEpilogueISH_SI_SI_NS1F_6thread17LinearCombinationISH_Li1EffLNS1K_9ScaleType4KindE0ELNS_15FloatRoundStyleE2ESH_EENS1_15EpilogueDefaultEEEEEvvEEEEvNT_6ParamsE,@"STO_CUDA_ENTRY STV_DEFAULT"
_ZN7cutlass13device_kernelINS_4gemm6kernel13GemmUniversalIN4cute5tupleIJiiiiEEENS1_10collective13CollectiveMmaINS1_34MainloopSm90TmaGmmaWarpSpecializedILi5ENS5_IJNS4_1CILi1EEESB_SB_EEENS1_35KernelTmaWarpSpecializedCooperativeEEENS5_IJNSA_ILi128EEESF_SF_EEENS_10bfloat16_tENS5_IJlSB_lEEESH_SI_NS4_8TiledMMAINS4_8MMA_AtomIJNS4_4SM904GMMA28MMA_64x128x16_F32BF16BF16_SSILNSM_5MajorE0ELSO_0ELNSM_7ScaleInE1ELSP_1EEEEEENS4_6LayoutINS5_IJNSA_ILi2EEESB_SB_EEENS5_IJSB_NSA_ILi0EEESV_EEEEENS5_IJNS4_10UnderscoreESY_SY_EEEEENS4_13SM90_TMA_LOADENS4_14ComposedLayoutINS4_7SwizzleILi3ELi4ELi3EEENS4_18smem_ptr_flag_bitsILi16EEENSS_INS5_IJNSA_ILi8EEENSA_ILi64EEEEEENS5_IJS18_SB_EEEEEEEvNS4_8identityES11_S1C_vS1D_EENS_8epilogue10collective6detail29Sm90TmaWarpSpecializedAdapterINS1G_15DefaultEpilogueISH_SI_SI_NS1F_6thread17LinearCombinationISH_Li1EffLNS1K_9ScaleType4KindE0ELNS_15FloatRoundStyleE2ESH_EENS1_15EpilogueDefaultEEEEEvvEEEEvNT_6ParamsE:
[----:B------:R-:W0:Y:S01]  /*0000*/  LDC R1, c[0x0][0x28] ;  /* 0x00000a00ff017b82 */ /* 0x000e220000000800 */
[----:B------:R-:W1:Y:S01]  /*0010*/  S2R R3, SR_TID.X ;  /* 0x0000000000037919 */ /* 0x000e620000002100 */
[----:B------:R-:W-:Y:S01]  /*0020*/  ELECT P0, URZ, PT ;  /* 0x00000000003f782f */ /* 0x000fe20003800000 */
[----:B------:R-:W-:Y:S01]  /*0030*/  BSSY B0, `(.L_x_0) ;  /* 0x000000f000007945 */ /* 0x000fe20003800000 */
[--C-:B-1----:R-:W-:Y:S02]  /*0040*/  SHF.R.U32.HI R0, RZ, 0x5, R3.reuse ;  /* 0x00000005ff007819 */ /* 0x102fe40000011603 */
[----:B------:R-:W-:-:S03]  /*0050*/  SHF.R.U32.HI R14, RZ, 0x7, R3 ;  /* 0x00000007ff0e7819 */ /* 0x000fc60000011603 */
[----:B------:R-:W1:Y:S04]  /*0060*/  SHFL.IDX PT, R4, R0, RZ, 0x1f ;  /* 0x00001fff00047589 */ /* 0x000e6800000e0000 */
[----:B------:R2:W3:Y:S01]  /*0070*/  SHFL.IDX PT, R10, R14, RZ, 0x1f ;  /* 0x00001fff0e0a7589 */ /* 0x0004e200000e0000 */
[----:B-1----:R-:W-:-:S13]  /*0080*/  ISETP.NE.OR P0, PT, R4, RZ, !P0 ;  /* 0x000000ff0400720c */ /* 0x002fda0004705670 */
[----:B0-23--:R-:W-:Y:S05]  /*0090*/  @P0 BRA `(.L_x_1) ;  /* 0x0000000000200947 */ /* 0x00dfea0003800000 */
[----:B------:R-:W-:Y:S02]  /*00a0*/  ULDC.64 UR4, c[0x0][0x198] ;  /* 0x0000660000047ab9 */ /* 0x000fe40000000a00 */
[----:B------:R-:W-:Y:S02]  /*00b0*/  UIADD3 UR6, UP0, UR4, 0xf0, URZ ;  /* 0x000000f004067890 */ /* 0x000fe4000ff1e03f */
[----:B------:R-:W-:Y:S02]  /*00c0*/  UIADD3 UR4, UP1, UR4, 0x1f0, URZ ;  /* 0x000001f004047890 */ /* 0x000fe4000ff3e03f */
[----:B------:R-:W-:Y:S02]  /*00d0*/  UIADD3.X UR7, URZ, UR5, URZ, UP0, !UPT ;  /* 0x000000053f077290 */ /* 0x000fe400087fe43f */
[----:B------:R-:W-:-:S07]  /*00e0*/  UIADD3.X UR5, URZ, UR5, URZ, UP1, !UPT ;  /* 0x000000053f057290 */ /* 0x000fce0008ffe43f */
[----:B------:R0:W-:Y:S02]  /*00f0*/  UTMACCTL.PF [UR6] ;  /* 0x00000000060079b9 */ /* 0x0001e40008040000 */
[----:B------:R0:W-:Y:S02]  /*0100*/  UTMACCTL.PF [UR4] ;  /* 0x00000000040079b9 */ /* 0x0001e40008040000 */
[----:B0-----:R-:W-:Y:S01]  /*0110*/  NOP ;  /* 0x0000000000007918 */ /* 0x001fe20000000000 */
.L_x_1:
[----:B------:R-:W-:Y:S05]  /*0120*/  BSYNC B0 ;  /* 0x0000000000007941 */ /* 0x000fea0003800000 */
.L_x_0:
[----:B------:R-:W0:Y:S02]  /*0130*/  SHFL.IDX PT, R2, R0, RZ, 0x1f ;  /* 0x00001fff00027589 */ /* 0x000e2400000e0000 */
[----:B0-----:R-:W-:-:S13]  /*0140*/  ISETP.NE.AND P0, PT, R2, RZ, PT ;  /* 0x000000ff0200720c */ /* 0x001fda0003f05270 */
[----:B------:R-:W-:Y:S05]  /*0150*/  @P0 BRA `(.L_x_2) ;  /* 0x0000000000600947 */ /* 0x000fea0003800000 */
[----:B------:R-:W0:Y:S01]  /*0160*/  S2UR UR8, SR_CgaCtaId ;  /* 0x00000000000879c3 */ /* 0x000e220000008800 */
[----:B------:R-:W-:Y:S01]  /*0170*/  UMOV UR4, 0x400 ;  /* 0x0000040000047882 */ /* 0x000fe20000000000 */
[----:B------:R-:W-:Y:S01]  /*0180*/  UMOV UR5, 0x1 ;  /* 0x0000000100057882 */ /* 0x000fe20000000000 */
[----:B------:R-:W-:Y:S01]  /*0190*/  UMOV UR6, 0x100 ;  /* 0x0000010000067882 */ /* 0x000fe20000000000 */
[----:B------:R-:W-:Y:S01]  /*01a0*/  ELECT P0, URZ, PT ;  /* 0x00000000003f782f */ /* 0x000fe20003800000 */
[----:B------:R-:W-:-:S04]  /*01b0*/  UIADD3 UR6, -UR6, 0x100000, URZ ;  /* 0x0010000006067890 */ /* 0x000fc8000fffe13f */
[----:B------:R-:W-:Y:S02]  /*01c0*/  USHF.L.U32 UR7, UR6, 0xb, URZ ;  /* 0x0000000b06077899 */ /* 0x000fe4000800063f */
[----:B------:R-:W-:Y:S02]  /*01d0*/  USHF.L.U32 UR6, UR6, 0x1, URZ ;  /* 0x0000000106067899 */ /* 0x000fe4000800063f */
[----:B0-----:R-:W-:Y:S02]  /*01e0*/  ULEA UR8, UR8, UR4, 0x18 ;  /* 0x0000000408087291 */ /* 0x001fe4000f8ec03f */
[----:B------:R-:W-:-:S04]  /*01f0*/  UIADD3 UR4, -UR5, 0x100000, URZ ;  /* 0x0010000005047890 */ /* 0x000fc8000fffe13f */
[----:B------:R-:W-:Y:S02]  /*0200*/  USHF.L.U32 UR5, UR4, 0xb, URZ ;  /* 0x0000000b04057899 */ /* 0x000fe4000800063f */
[----:B------:R-:W-:Y:S01]  /*0210*/  USHF.L.U32 UR4, UR4, 0x1, URZ ;  /* 0x0000000104047899 */ /* 0x000fe2000800063f */
[----:B------:R-:W0:Y:S11]  /*0220*/  FENCE.VIEW.ASYNC.S ;  /* 0x00000000000073c6 */ /* 0x000e360000000000 */
[----:B0-----:R0:W1:Y:S01]  /*0230*/  SYNCS.EXCH.64 URZ, [UR8], UR4 ;  /* 0x00000004083f75b2 */ /* 0x0010620008000100 */
[----:B------:R0:W2:Y:S01]  /*0240*/  SYNCS.EXCH.64 URZ, [UR8+0x28], UR6 ;  /* 0x00002806083f75b2 */ /* 0x0000a20008000100 */
[----:B------:R0:W3:Y:S01]  /*0250*/  SYNCS.EXCH.64 URZ, [UR8+0x8], UR4 ;  /* 0x00000804083f75b2 */ /* 0x0000e20008000100 */
[----:B------:R0:W4:Y:S01]  /*0260*/  SYNCS.EXCH.64 URZ, [UR8+0x30], UR6 ;  /* 0x00003006083f75b2 */ /* 0x0001220008000100 */
[----:B------:R0:W0:Y:S01]  /*0270*/  SYNCS.EXCH.64 URZ, [UR8+0x10], UR4 ;  /* 0x00001004083f75b2 */ /* 0x0000220008000100 */
[----:B------:R0:W0:Y:S01]  /*0280*/  SYNCS.EXCH.64 URZ, [UR8+0x38], UR6 ;  /* 0x00003806083f75b2 */ /* 0x0000220008000100 */
[----:B------:R0:W0:Y:S01]  /*0290*/  SYNCS.EXCH.64 URZ, [UR8+0x18], UR4 ;  /* 0x00001804083f75b2 */ /* 0x0000220008000100 */
[----:B------:R0:W0:Y:S01]  /*02a0*/  SYNCS.EXCH.64 URZ, [UR8+0x40], UR6 ;  /* 0x00004006083f75b2 */ /* 0x0000220008000100 */
[----:B------:R0:W0:Y:S01]  /*02b0*/  SYNCS.EXCH.64 URZ, [UR8+0x20], UR4 ;  /* 0x00002004083f75b2 */ /* 0x0000220008000100 */
[----:B------:R0:W0:Y:S01]  /*02c0*/  SYNCS.EXCH.64 URZ, [UR8+0x48], UR6 ;  /* 0x00004806083f75b2 */ /* 0x0000220008000100 */
[----:B------:R-:W-:Y:S01]  /*02d0*/  NOP ;  /* 0x0000000000007918 */ /* 0x000fe20000000000 */
.L_x_2:
[----:B------:R-:W5:Y:S01]  /*02e0*/  SHFL.IDX PT, R0, R0, RZ, 0x1f ;  /* 0x00001fff00007589 */ /* 0x000f6200000e0000 */
[----:B------:R-:W-:Y:S01]  /*02f0*/  ELECT P0, URZ, PT ;  /* 0x00000000003f782f */ /* 0x000fe20003800000 */
[----:B------:R-:W1:Y:S01]  /*0300*/  LDC R2, c[0x0][0x65c] ;  /* 0x00019700ff027b82 */ /* 0x000e620000000800 */
[----:B------:R-:W-:Y:S01]  /*0310*/  SHF.R.S32.HI R7, RZ, 0x1f, R4 ;  /* 0x0000001fff077819 */ /* 0x000fe20000011404 */
[----:B------:R-:W2:Y:S01]  /*0320*/  S2R R5, SR_CTAID.Y ;  /* 0x0000000000057919 */ /* 0x000ea20000002600 */
[----:B0-----:R-:W-:Y:S01]  /*0330*/  UMOV UR4, 0x20 ;  /* 0x0000002000047882 */ /* 0x001fe20000000000 */
[----:B------:R-:W-:Y:S01]  /*0340*/  NOP ;  /* 0x0000000000007918 */ /* 0x000fe20000000000 */
[----:B------:R-:W-:Y:S01]  /*0350*/  LEA.HI R7, R7, R4, RZ, 0x2 ;  /* 0x0000000407077211 */ /* 0x000fe200078f10ff */
[----:B------:R-:W0:Y:S01]  /*0360*/  S2R R6, SR_CTAID.X ;  /* 0x0000000000067919 */ /* 0x000e220000002500 */
[----:B------:R-:W-:Y:S01]  /*0370*/  ISETP.NE.AND P2, PT, R10, RZ, PT ;  /* 0x000000ff0a00720c */ /* 0x000fe20003f45270 */
[----:B------:R-:W-:Y:S01]  /*0380*/  NOP ;  /* 0x0000000000007918 */ /* 0x000fe20000000000 */
[----:B------:R-:W-:-:S02]  /*0390*/  LOP3.LUT R7, R7, 0xfffffffc, RZ, 0xc0, !PT ;  /* 0xfffffffc07077812 */ /* 0x000fc400078ec0ff */
[----:B-----5:R-:W-:Y:S02]  /*03a0*/  ISETP.NE.OR P0, PT, R0, RZ, !P0 ;  /* 0x000000ff0000720c */ /* 0x020fe40004705670 */
[----:B-1----:R-:W-:-:S04]  /*03b0*/  ISETP.NE.AND P3, PT, R2, 0x1, PT ;  /* 0x000000010200780c */ /* 0x002fc80003f65270 */
[----:B------:R-:W-:Y:S01]  /*03c0*/  P2R R0, PR, RZ, 0x8 ;  /* 0x00000008ff007803 */ /* 0x000fe20000000000 */
[----:B------:R-:W-:Y:S01]  /*03d0*/  IMAD.IADD R0, R4, 0x1, -R7 ;  /* 0x0000000104007824 */ /* 0x000fe200078e0a07 */
[----:B------:R-:W-:Y:S01]  /*03e0*/  LOP3.LUT R4, R3, 0x7f, RZ, 0xc0, !PT ;  /* 0x0000007f03047812 */ /* 0x000fe200078ec0ff */
[----:B------:R-:W-:-:S03]  /*03f0*/  IMAD.MOV.U32 R7, RZ, RZ, RZ ;  /* 0x000000ffff077224 */ /* 0x000fc600078e00ff */
[----:B------:R-:W-:Y:S01]  /*0400*/  ISETP.NE.AND P1, PT, R0, 0x3, PT ;  /* 0x000000030000780c */ /* 0x000fe20003f25270 */
[----:B------:R-:W-:Y:S01]  /*0410*/  VOTEU.ALL UP0, P0 ;  /* 0x00000000003f7886 */ /* 0x000fe20000000000 */
[----:B------:R-:W-:Y:S01]  /*0420*/  VOTEU.ALL UP1, P0 ;  /* 0x00000000003f7886 */ /* 0x000fe20000020000 */
[----:B------:R-:W0:Y:S01]  /*0430*/  @P3 LDC R17, c[0x0][0x10] ;  /* 0x00000400ff113b82 */ /* 0x000e220000000800 */
[----:B--2---:R-:W-:Y:S02]  /*0440*/  @P3 IMAD.MOV.U32 R8, RZ, RZ, R5 ;  /* 0x000000ffff083224 */ /* 0x004fe400078e0005 */
[----:B------:R-:W-:Y:S01]  /*0450*/  @!UP0 UMOV UR6, 0x400 ;  /* 0x0000040000068882 */ /* 0x000fe20000000000 */
[----:B------:R-:W-:-:S04]  /*0460*/  @!UP0 UIADD3 UR4, -UR4, 0x100000, URZ ;  /* 0x0010000004048890 */ /* 0x000fc8000fffe13f */
[----:B------:R-:W-:Y:S02]  /*0470*/  @!UP0 USHF.L.U32 UR5, UR4, 0xb, URZ ;  /* 0x0000000b04058899 */ /* 0x000fe4000800063f */
[----:B------:R-:W-:Y:S01]  /*0480*/  @!UP0 USHF.L.U32 UR4, UR4, 0x1, URZ ;  /* 0x0000000104048899 */ /* 0x000fe2000800063f */
[----:B------:R-:W-:Y:S01]  /*0490*/  @P3 IMAD.MOV.U32 R9, RZ, RZ, RZ ;  /* 0x000000ffff093224 */ /* 0x000fe200078e00ff */
[----:B------:R-:W1:Y:S08]  /*04a0*/  @!UP0 S2UR UR7, SR_CgaCtaId ;  /* 0x00000000000789c3 */ /* 0x000e700000008800 */
[----:B------:R-:W2:Y:S01]  /*04b0*/  @!P3 LDC R11, c[0x0][0xc] ;  /* 0x00000300ff0bbb82 */ /* 0x000ea20000000800 */
[----:B0-----:R-:W-:Y:S01]  /*04c0*/  @P3 IMAD.WIDE.U32 R16, R6, R17, R8 ;  /* 0x0000001106103225 */ /* 0x001fe200078e0008 */
[----:B-1----:R-:W-:Y:S01]  /*04d0*/  @!UP0 ULEA UR8, UR7, UR6, 0x18 ;  /* 0x0000000607088291 */ /* 0x002fe2000f8ec03f */
[----:B------:R-:W-:-:S02]  /*04e0*/  VOTEU.ALL UP0, P0 ;  /* 0x00000000003f7886 */ /* 0x000fc40000000000 */
[----:B------:R-:W-:Y:S01]  /*04f0*/  ULDC UR6, c[0x0][0xc] ;  /* 0x0000030000067ab9 */ /* 0x000fe20000000800 */
[----:B------:R-:W-:Y:S01]  /*0500*/  ISETP.EQ.OR P0, PT, R0, RZ, !P1 ;  /* 0x000000ff0000720c */ /* 0x000fe20004f02670 */
[----:B------:R-:W-:-:S03]  /*0510*/  ULDC UR7, c[0x0][0x10] ;  /* 0x0000040000077ab9 */ /* 0x000fc60000000800 */
[C---:B------:R-:W-:Y:S01]  /*0520*/  ISETP.EQ.AND P0, PT, R10.reuse, RZ, P0 ;  /* 0x000000ff0a00720c */ /* 0x040fe20000702270 */
[----:B------:R-:W-:Y:S02]  /*0530*/  VIADD R10, R10, 0xffffffff ;  /* 0xffffffff0a0a7836 */ /* 0x000fe40000000000 */
[----:B--2---:R-:W-:Y:S01]  /*0540*/  @!P3 IMAD.WIDE.U32 R8, R11, R5, R6 ;  /* 0x000000050b08b225 */ /* 0x004fe200078e0006 */
[----:B------:R-:W0:Y:S02]  /*0550*/  FENCE.VIEW.ASYNC.S ;  /* 0x00000000000073c6 */ /* 0x000e240000000000 */
[----:B0-----:R-:W3:Y:S01]  /*0560*/  @!UP0 SYNCS.EXCH.64 URZ, [UR8+0x60], UR4 ;  /* 0x00006004083f85b2 */ /* 0x001ee20008000100 */
[----:B------:R-:W-:Y:S01]  /*0570*/  SEL R18, RZ, 0x1, !P0 ;  /* 0x00000001ff127807 */ /* 0x000fe20004000000 */
[----:B------:R-:W-:Y:S01]  /*0580*/  @P3 IMAD.MOV.U32 R11, RZ, RZ, RZ ;  /* 0x000000ffff0b3224 */ /* 0x000fe200078e00ff */
[----:B------:R-:W-:Y:S01]  /*0590*/  ISETP.GE.U32.AND P1, PT, R10, 0x2, PT ;  /* 0x000000020a00780c */ /* 0x000fe20003f26070 */
[----:B------:R-:W-:-:S02]  /*05a0*/  @!P3 IMAD.MOV.U32 R16, RZ, RZ, R8 ;  /* 0x000000ffff10b224 */ /* 0x000fc400078e0008 */
[----:B------:R-:W-:Y:S01]  /*05b0*/  @P3 IMAD.IADD R17, R17, 0x1, R11 ;  /* 0x0000000111113824 */ /* 0x000fe200078e020b */
[----:B------:R-:W-:Y:S01]  /*05c0*/  SEL R18, R18, 0x2, P1 ;  /* 0x0000000212127807 */ /* 0x000fe20000800000 */
[----:B------:R-:W-:Y:S01]  /*05d0*/  @!P3 IMAD.MOV.U32 R17, RZ, RZ, R9 ;  /* 0x000000ffff11b224 */ /* 0x000fe200078e0009 */
[----:B------:R0:W3:Y:S01]  /*05e0*/  @!UP1 SYNCS.EXCH.64 URZ, [UR8+0x68], UR4 ;  /* 0x00006804083f95b2 */ /* 0x0000e20008000100 */
[----:B------:R-:W-:Y:S01]  /*05f0*/  NOP ;  /* 0x0000000000007918 */ /* 0x000fe20000000000 */
[----:B0-----:R-:W-:-:S03]  /*0600*/  UIMAD.WIDE.U32 UR4, UR6, UR7, URZ ;  /* 0x00000007060472a5 */ /* 0x001fc6000f8e003f */
[----:B------:R-:W-:Y:S02]  /*0610*/  ULDC UR6, c[0x0][0x14] ;  /* 0x0000050000067ab9 */ /* 0x000fe40000000800 */
[----:B------:R-:W-:Y:S02]  /*0620*/  UIMAD.WIDE.U32 UR38, UR4, UR6, URZ ;  /* 0x00000006042672a5 */ /* 0x000fe4000f8e003f */
[----:B------:R-:W-:-:S04]  /*0630*/  UIMAD UR41, UR5, UR6, URZ ;  /* 0x00000006052972a4 */ /* 0x000fc8000f8e023f */
[----:B------:R-:W-:Y:S01]  /*0640*/  UIADD3 UR41, UR39, UR41, URZ ;  /* 0x0000002927297290 */ /* 0x000fe2000fffe03f */
[----:B---34-:R-:W-:Y:S06]  /*0650*/  BAR.SYNC.DEFER_BLOCKING 0x0 ;  /* 0x0000000000007b1d */ /* 0x018fec0000010000 */
[----:B------:R-:W-:Y:S05]  /*0660*/  @!P2 BRA `(.L_x_3) ;  /* 0x000000600090a947 */ /* 0x000fea0003800000 */
[----:B------:R-:W-:-:S13]  /*0670*/  ISETP.GT.U32.AND P0, PT, R10, 0x1, PT ;  /* 0x000000010a00780c */ /* 0x000fda0003f04070 */
[----:B------:R-:W-:Y:S05]  /*0680*/  @P0 EXIT ;  /* 0x000000000000094d */ /* 0x000fea0003800000 */
[----:B------:R-:W-:Y:S01]  /*0690*/  ULDC.64 UR4, c[0x0][0x650] ;  /* 0x0001940000047ab9 */ /* 0x000fe20000000a00 */
[----:B------:R-:W-:Y:S01]  /*06a0*/  PRMT R0, RZ, 0x7610, R0 ;  /* 0x00007610ff007816 */ /* 0x000fe20000000000 */
[----:B------:R-:W-:Y:S01]  /*06b0*/  IMAD.MOV.U32 R101, RZ, RZ, -0x1 ;  /* 0xffffffffff657424 */ /* 0x000fe200078e00ff */
[----:B------:R-:W-:Y:S01]  /*06c0*/  ISETP.GE.U32.AND P0, PT, R16, UR4, PT ;  /* 0x0000000410007c0c */ /* 0x000fe2000bf06070 */
[----:B------:R-:W-:Y:S02]  /*06d0*/  IMAD.MOV.U32 R100, RZ, RZ, -0x1 ;  /* 0xffffffffff647424 */ /* 0x000fe400078e00ff */
[----:B------:R-:W-:Y:S01]  /*06e0*/  IMAD.MOV.U32 R99, RZ, RZ, -0x1 ;  /* 0xffffffffff637424 */ /* 0x000fe200078e00ff */
[----:B------:R-:W-:-:S13]  /*06f0*/  ISETP.GE.U32.AND.EX P0, PT, R17, UR5, PT, P0 ;  /* 0x0000000511007c0c */ /* 0x000fda000bf06100 */
[----:B------:R-:W-:Y:S05]  /*0700*/  @P0 BRA `(.L_x_4) ;  /* 0x0000000400540947 */ /* 0x000fea0003800000 */
[----:B------:R-:W0:Y:S01]  /*0710*/  LDC.64 R20, c[0x0][0x628] ;  /* 0x00018a00ff147b82 */ /* 0x000e220000000a00 */
[----:B------:R-:W-:Y:S02]  /*0720*/  IMAD.MOV.U32 R8, RZ, RZ, R16 ;  /* 0x000000ffff087224 */ /* 0x000fe400078e0010 */
[----:B------:R-:W-:-:S05]  /*0730*/  IMAD.MOV.U32 R9, RZ, RZ, R17 ;  /* 0x000000ffff097224 */ /* 0x000fca00078e0011 */
[----:B------:R-:W1:Y:S08]  /*0740*/  LDC R0, c[0x0][0x630] ;  /* 0x00018c00ff007b82 */ /* 0x000e700000000800 */
[----:B------:R-:W2:Y:S01]  /*0750*/  LDC.64 R22, c[0x0][0x620] ;  /* 0x00018800ff167b82 */ /* 0x000ea20000000a00 */
[----:B0-----:R-:W-:-:S04]  /*0760*/  ISETP.NE.U32.AND P0, PT, R20, RZ, PT ;  /* 0x000000ff1400720c */ /* 0x001fc80003f05070 */
[----:B------:R-:W-:-:S13]  /*0770*/  ISETP.NE.AND.EX P0, PT, R21, RZ, PT, P0 ;  /* 0x000000ff1500720c */ /* 0x000fda0003f05300 */
[----:B-12---:R-:W-:Y:S05]  /*0780*/  @!P0 BRA `(.L_x_5) ;  /* 0x0000000000288947 */ /* 0x006fea0003800000 */
[----:B------:R-:W0:Y:S02]  /*0790*/  LDC R13, c[0x0][0x634] ;  /* 0x00018d00ff0d7b82 */ /* 0x000e240000000800 */
[----:B0-----:R-:W-:-:S05]  /*07a0*/  IADD3 R13, P0, R16, R13, RZ ;  /* 0x0000000d100d7210 */ /* 0x001fca0007f1e0ff */
[----:B------:R-:W-:-:S04]  /*07b0*/  IMAD.X R15, RZ, RZ, R17, P0 ;  /* 0x000000ffff0f7224 */ /* 0x000fc800000e0611 */
[----:B------:R-:W-:-:S04]  /*07c0*/  IMAD.WIDE.U32 R8, R15, R20, RZ ;  /* 0x000000140f087225 */ /* 0x000fc800078e00ff */
[----:B------:R-:W-:-:S04]  /*07d0*/  IMAD.WIDE.U32 R10, P0, R13, R21, R8 ;  /* 0x000000150d0a7225 */ /* 0x000fc80007800008 */
[----:B------:R-:W-:-:S04]  /*07e0*/  IMAD.WIDE.U32 R8, R13, R20, RZ ;  /* 0x000000140d087225 */ /* 0x000fc800078e00ff */
[----:B------:R-:W-:Y:S01]  /*07f0*/  IMAD.X R13, RZ, RZ, RZ, P0 ;  /* 0x000000ffff0d7224 */ /* 0x000fe200000e06ff */
[----:B------:R-:W-:Y:S01]  /*0800*/  IADD3 RZ, P0, R9, R10, RZ ;  /* 0x0000000a09ff7210 */ /* 0x000fe20007f1e0ff */
[----:B------:R-:W-:-:S04]  /*0810*/  IMAD.MOV.U32 R12, RZ, RZ, R11 ;  /* 0x000000ffff0c7224 */ /* 0x000fc800078e000b */
[----:B------:R-:W-:-:S08]  /*0820*/  IMAD.WIDE.U32.X R8, R15, R21, R12, P0 ;  /* 0x000000150f087225 */ /* 0x000fd000000e040c */
.L_x_5:
[-CC-:B------:R-:W-:Y:S01]  /*0830*/  SHF.R.U64 R99, R8, R0.reuse, R9.reuse ;  /* 0x0000000008637219 */ /* 0x180fe20000001209 */
[----:B------:R-:W0:Y:S01]  /*0840*/  LDC R12, c[0x0][0x618] ;  /* 0x00018600ff0c7b82 */ /* 0x000e220000000800 */
[----:B------:R-:W-:Y:S01]  /*0850*/  SHF.R.U32.HI R7, RZ, R0, R9 ;  /* 0x00000000ff077219 */ /* 0x000fe20000011609 */
[----:B------:R-:W-:Y:S01]  /*0860*/  ULDC UR4, c[0x0][0x150] ;  /* 0x0000540000047ab9 */ /* 0x000fe20000000800 */
[----:B------:R-:W-:Y:S02]  /*0870*/  IADD3 R11, P0, RZ, -R99, RZ ;  /* 0x80000063ff0b7210 */ /* 0x000fe40007f1e0ff */
[----:B------:R-:W-:-:S03]  /*0880*/  I2FP.F32.U32 R0, R6 ;  /* 0x0000000600007245 */ /* 0x000fc60000201000 */
[----:B------:R-:W1:Y:S01]  /*0890*/  LDC.64 R30, c[0x0][0x640] ;  /* 0x00019000ff1e7b82 */ /* 0x000e620000000a00 */
[----:B------:R-:W-:Y:S02]  /*08a0*/  IMAD.X R13, RZ, RZ, ~R7, P0 ;  /* 0x000000ffff0d7224 */ /* 0x000fe400000e0e07 */
[----:B------:R-:W-:Y:S01]  /*08b0*/  FMUL R0, R0, UR4 ;  /* 0x0000000400007c20 */ /* 0x000fe20008400000 */
[----:B------:R-:W-:Y:S01]  /*08c0*/  IMAD.WIDE.U32 R8, R11, R22, R16 ;  /* 0x000000160b087225 */ /* 0x000fe200078e0010 */
[----:B------:R-:W-:-:S03]  /*08d0*/  ULDC UR4, c[0x0][0x154] ;  /* 0x0000550000047ab9 */ /* 0x000fc60000000800 */
[----:B------:R-:W-:Y:S01]  /*08e0*/  IMAD R10, R13, R22, RZ ;  /* 0x000000160d0a7224 */ /* 0x000fe200078e02ff */
[----:B------:R-:W2:Y:S01]  /*08f0*/  LDC R7, c[0x0][0x144] ;  /* 0x00005100ff077b82 */ /* 0x000ea20000000800 */
[----:B------:R-:W3:Y:S02]  /*0900*/  F2I.U32.TRUNC.NTZ R0, R0 ;  /* 0x0000000000007305 */ /* 0x000ee4000020f000 */
[----:B------:R-:W-:-:S04]  /*0910*/  IMAD R11, R11, R23, R10 ;  /* 0x000000170b0b7224 */ /* 0x000fc800078e020a */
[----:B------:R-:W-:Y:S01]  /*0920*/  IMAD.IADD R9, R9, 0x1, R11 ;  /* 0x0000000109097824 */ /* 0x000fe200078e020b */
[----:B------:R-:W4:Y:S01]  /*0930*/  LDC R24, c[0x0][0x608] ;  /* 0x00018200ff187b82 */ /* 0x000f220000000800 */
[----:B------:R-:W-:-:S03]  /*0940*/  IMAD.MOV.U32 R11, RZ, RZ, -0x1 ;  /* 0xffffffffff0b7424 */ /* 0x000fc600078e00ff */
[-CC-:B0-----:R-:W-:Y:S02]  /*0950*/  SHF.R.U64 R22, R8, R12.reuse, R9.reuse ;  /* 0x0000000c08167219 */ /* 0x181fe40000001209 */
[----:B------:R-:W-:Y:S02]  /*0960*/  I2FP.F32.U32 R8, R5 ;  /* 0x0000000500087245 */ /* 0x000fe40000201000 */
[----:B------:R-:W0:Y:S01]  /*0970*/  LDC R28, c[0x0][0x658] ;  /* 0x00019600ff1c7b82 */ /* 0x000e220000000800 */
[----:B-1----:R-:W-:Y:S01]  /*0980*/  ISETP.NE.U32.AND P0, PT, R30, RZ, PT ;  /* 0x000000ff1e00720c */ /* 0x002fe20003f05070 */
[----:B---3--:R-:W-:Y:S02]  /*0990*/  IMAD.MOV R10, RZ, RZ, -R0 ;  /* 0x000000ffff0a7224 */ /* 0x008fe400078e0a00 */
[----:B------:R-:W-:Y:S01]  /*09a0*/  FMUL R8, R8, UR4 ;  /* 0x0000000408087c20 */ /* 0x000fe20008400000 */
[----:B------:R-:W-:Y:S02]  /*09b0*/  SHF.R.U32.HI R9, RZ, R12, R9 ;  /* 0x0000000cff097219 */ /* 0x000fe40000011609 */
[----:B------:R-:W-:Y:S01]  /*09c0*/  ISETP.NE.AND.EX P0, PT, R31, RZ, PT, P0 ;  /* 0x000000ff1f00720c */ /* 0x000fe20003f05300 */
[----:B------:R1:W3:Y:S01]  /*09d0*/  F2I.U32.TRUNC.NTZ R15, R8 ;  /* 0x00000008000f7305 */ /* 0x0002e2000020f000 */
[----:B------:R-:W1:Y:S01]  /*09e0*/  LDC R20, c[0x0][0x148] ;  /* 0x00005200ff147b82 */ /* 0x000e620000000800 */
[----:B--2---:R-:W-:-:S07]  /*09f0*/  IMAD R0, R7, R10, R6 ;  /* 0x0000000a07007224 */ /* 0x004fce00078e0206 */
[----:B------:R-:W2:Y:S01]  /*0a00*/  LDC R26, c[0x0][0x600] ;  /* 0x00018000ff1a7b82 */ /* 0x000ea20000000800 */
[-CC-:B----4-:R-:W-:Y:S02]  /*0a10*/  SHF.R.U64 R32, R22, R24.reuse, R9.reuse ;  /* 0x0000001816207219 */ /* 0x190fe40000001209 */
[----:B------:R-:W-:Y:S01]  /*0a20*/  SHF.R.U32.HI R7, RZ, R24, R9 ;  /* 0x00000018ff077219 */ /* 0x000fe20000011609 */
[----:B------:R-:W-:-:S04]  /*0a30*/  IMAD.MOV.U32 R9, RZ, RZ, 0x1 ;  /* 0x00000001ff097424 */ /* 0x000fc800078e00ff */
[----:B------:R-:W4:Y:S01]  /*0a40*/  LDC R21, c[0x0][0x648] ;  /* 0x00019200ff157b82 */ /* 0x000f220000000800 */
[-C--:B0-----:R-:W-:Y:S02]  /*0a50*/  SHF.L.U32 R6, R11, R28.reuse, RZ ;  /* 0x0000001c0b067219 */ /* 0x081fe400000006ff */
[--C-:B------:R-:W-:Y:S02]  /*0a60*/  SHF.R.U64 R24, R32, R28, R7.reuse ;  /* 0x0000001c20187219 */ /* 0x100fe40000001207 */
[----:B------:R-:W-:Y:S02]  /*0a70*/  LOP3.LUT R13, RZ, R6, RZ, 0x33, !PT ;  /* 0x00000006ff0d7212 */ /* 0x000fe400078e33ff */
[-C--:B------:R-:W-:Y:S01]  /*0a80*/  SHF.R.U32.HI R7, RZ, R28.reuse, R7 ;  /* 0x0000001cff077219 */ /* 0x080fe20000011607 */
[----:B------:R-:W0:Y:S01]  /*0a90*/  LDC R23, c[0x0][0x638] ;  /* 0x00018e00ff177b82 */ /* 0x000e220000000800 */
[----:B------:R-:W-:Y:S01]  /*0aa0*/  SHF.L.U32 R12, R9, R28, RZ ;  /* 0x0000001c090c7219 */ /* 0x000fe200000006ff */
[----:B------:R-:W-:-:S06]  /*0ab0*/  IMAD.MOV.U32 R6, RZ, RZ, R24 ;  /* 0x000000ffff067224 */ /* 0x000fcc00078e0018 */
[----:B------:R-:W0:Y:S01]  /*0ac0*/  LDC R101, c[0x0][0x610] ;  /* 0x00018400ff657b82 */ /* 0x000e220000000800 */
[----:B-1-3--:R-:W-:Y:S05]  /*0ad0*/  @!P0 BRA `(.L_x_6) ;  /* 0x0000000000288947 */ /* 0x00afea0003800000 */
[----:B------:R-:W1:Y:S02]  /*0ae0*/  LDC R11, c[0x0][0x64c] ;  /* 0x00019300ff0b7b82 */ /* 0x000e640000000800 */
[----:B-1----:R-:W-:-:S05]  /*0af0*/  IADD3 R11, P0, R24, R11, RZ ;  /* 0x0000000b180b7210 */ /* 0x002fca0007f1e0ff */
        /* <DEDUP_REMOVED lines=8> */
.L_x_6:
[----:B----4-:R-:W-:Y:S01]  /*0b80*/  SHF.R.U64 R6, R6, R21, R7 ;  /* 0x0000001506067219 */ /* 0x010fe20000001207 */
[----:B--2---:R-:W-:Y:S01]  /*0b90*/  VIADD R7, R26, 0xffffffff ;  /* 0xffffffff1a077836 */ /* 0x004fe20000000000 */
[----:B------:R-:W-:Y:S01]  /*0ba0*/  LOP3.LUT R13, R32, R13, RZ, 0xc0, !PT ;  /* 0x0000000d200d7212 */ /* 0x000fe200078ec0ff */
[----:B------:R-:W-:Y:S02]  /*0bb0*/  IMAD.MOV R15, RZ, RZ, -R15 ;  /* 0x000000ffff0f7224 */ /* 0x000fe400078e0a0f */
[----:B------:R-:W-:Y:S02]  /*0bc0*/  IMAD.MOV R8, RZ, RZ, -R6 ;  /* 0x000000ffff087224 */ /* 0x000fe400078e0a06 */
[----:B------:R-:W-:Y:S01]  /*0bd0*/  IMAD R13, R12, R6, R13 ;  /* 0x000000060c0d7224 */ /* 0x000fe200078e020d */
[----:B------:R-:W-:Y:S01]  /*0be0*/  LOP3.LUT R6, R22, R7, RZ, 0xc0, !PT ;  /* 0x0000000716067212 */ /* 0x000fe200078ec0ff */
[----:B------:R-:W-:Y:S02]  /*0bf0*/  @P3 IMAD R0, R20, R15, R5 ;  /* 0x0000000f14003224 */ /* 0x000fe400078e0205 */
[----:B0-----:R-:W-:-:S02]  /*0c00*/  IMAD R5, R8, R23, R24 ;  /* 0x0000001708057224 */ /* 0x001fc400078e0218 */
[----:B------:R-:W-:Y:S02]  /*0c10*/  IMAD R101, R13, R101, R0 ;  /* 0x000000650d657224 */ /* 0x000fe400078e0200 */
[----:B------:R-:W-:Y:S02]  /*0c20*/  IMAD R6, R5, R26, R6 ;  /* 0x0000001a05067224 */ /* 0x000fe400078e0206 */
[----:B------:R-:W-:-:S03]  /*0c30*/  IMAD.MOV.U32 R0, RZ, RZ, 0x1 ;  /* 0x00000001ff007424 */ /* 0x000fc600078e00ff */
[----:B------:R-:W-:Y:S02]  /*0c40*/  SEL R100, R6, R101, !P3 ;  /* 0x0000006506647207 */ /* 0x000fe40005800000 */
[----:B------:R-:W-:-:S07]  /*0c50*/  SEL R101, R101, R6, !P3 ;  /* 0x0000000665657207 */ /* 0x000fce0005800000 */
.L_x_4:
[----:B------:R-:W-:-:S08]  /*0c60*/  NOP ;  /* 0x0000000000007918 */ /* 0x000fd00000000000 */
[----:B------:R-:W0:Y:S02]  /*0c70*/  USETMAXREG.TRY_ALLOC.CTAPOOL UP0, 0xe8 ;  /* 0x000000e8000079c8 */ /* 0x000e240008000600 */
[----:B0-----:R-:W-:-:S13]  /*0c80*/  PLOP3.LUT P0, PT, PT, PT, UP0, 0x80, 0x0 ;  /* 0x000000000000781c */ /* 0x001fda0003f0f008 */
[----:B------:R-:W-:Y:S05]  /*0c90*/  @!P0 BRA `(.L_x_4) ;  /* 0xfffffffc00f08947 */ /* 0x000fea000383ffff */
[----:B------:R-:W-:Y:S01]  /*0ca0*/  ULDC.64 UR4, c[0x0][0x598] ;  /* 0x0001660000047ab9 */ /* 0x000fe20000000a00 */
[----:B------:R-:W-:Y:S01]  /*0cb0*/  ULDC.64 UR36, c[0x0][0x208] ;  /* 0x0000820000247ab9 */ /* 0x000fe20000000a00 */
[----:B------:R-:W-:-:S04]  /*0cc0*/  ISETP.NE.U32.AND P0, PT, RZ, UR4, PT ;  /* 0x00000004ff007c0c */ /* 0x000fc8000bf05070 */
[----:B------:R-:W-:-:S13]  /*0cd0*/  ISETP.NE.AND.EX P0, PT, RZ, UR5, PT, P0 ;  /* 0x00000005ff007c0c */ /* 0x000fda000bf05300 */
[----:B------:R-:W-:Y:S05]  /*0ce0*/  @!P0 BRA `(.L_x_7) ;  /* 0x00000000001c8947 */ /* 0x000fea0003800000 */
[----:B------:R-:W0:Y:S02]  /*0cf0*/  LDC.64 R6, c[0x0][0x598] ;  /* 0x00016600ff067b82 */ /* 0x000e240000000a00 */
[----:B0-----:R-:W2:Y:S02]  /*0d00*/  LDG.E.64 R6, desc[UR36][R6.64] ;  /* 0x0000002406067981 */ /* 0x001ea4000c1e1b00 */
[----:B--2---:R-:W-:-:S04]  /*0d10*/  ISETP.NE.U32.AND P0, PT, R6, RZ, PT ;  /* 0x000000ff0600720c */ /* 0x004fc80003f05070 */
[----:B------:R-:W-:-:S13]  /*0d20*/  ISETP.NE.AND.EX P0, PT, R7, RZ, PT, P0 ;  /* 0x000000ff0700720c */ /* 0x000fda0003f05300 */
[----:B------:R-:W-:Y:S05]  /*0d30*/  @!P0 BRA `(.L_x_7) ;  /* 0x0000000000088947 */ /* 0x000fea0003800000 */
[----:B------:R0:W5:Y:S01]  /*0d40*/  LD.E R19, desc[UR36][R6.64] ;  /* 0x0000002406137980 */ /* 0x000162000c101900 */
[----:B------:R-:W-:Y:S05]  /*0d50*/  BRA `(.L_x_8) ;  /* 0x0000000000247947 */ /* 0x000fea0003800000 */
.L_x_7:
[----:B------:R-:W-:Y:S02]  /*0d60*/  ULDC.64 UR4, c[0x0][0x588] ;  /* 0x0001620000047ab9 */ /* 0x000fe40000000a00 */
[----:B------:R-:W-:-:S04]  /*0d70*/  ISETP.NE.U32.AND P0, PT, RZ, UR4, PT ;  /* 0x00000004ff007c0c */ /* 0x000fc8000bf05070 */
[----:B------:R-:W-:-:S13]  /*0d80*/  ISETP.NE.AND.EX P0, PT, RZ, UR5, PT, P0 ;  /* 0x00000005ff007c0c */ /* 0x000fda000bf05300 */
[----:B------:R-:W-:Y:S05]  /*0d90*/  @!P0 BRA `(.L_x_9) ;  /* 0x00000000000c8947 */ /* 0x000fea0003800000 */
[----:B------:R-:W0:Y:S02]  /*0da0*/  LDC.64 R6, c[0x0][0x588] ;  /* 0x00016200ff067b82 */ /* 0x000e240000000a00 */
[----:B0-----:R1:W5:Y:S01]  /*0db0*/  LDG.E R19, desc[UR36][R6.64] ;  /* 0x0000002406137981 */ /* 0x001362000c1e1900 */
[----:B------:R-:W-:Y:S05]  /*0dc0*/  BRA `(.L_x_8) ;  /* 0x0000000000087947 */ /* 0x000fea0003800000 */
.L_x_9:
[----:B------:R-:W-:Y:S02]  /*0dd0*/  ULDC UR4, c[0x0][0x580] ;  /* 0x0001600000047ab9 */ /* 0x000fe40000000800 */
[----:B------:R-:W-:-:S07]  /*0de0*/  IMAD.U32 R19, RZ, RZ, UR4 ;  /* 0x00000004ff137e24 */ /* 0x000fce000f8e00ff */
.L_x_8:
[----:B------:R-:W-:Y:S02]  /*0df0*/  ULDC.64 UR4, c[0x0][0x5a0] ;  /* 0x0001680000047ab9 */ /* 0x000fe40000000a00 */
[----:B------:R-:W-:-:S04]  /*0e00*/  ISETP.NE.U32.AND P0, PT, RZ, UR4, PT ;  /* 0x00000004ff007c0c */ /* 0x000fc8000bf05070 */
[----:B------:R-:W-:-:S13]  /*0e10*/  ISETP.NE.AND.EX P0, PT, RZ, UR5, PT, P0 ;  /* 0x00000005ff007c0c */ /* 0x000fda000bf05300 */
[----:B------:R-:W-:Y:S05]  /*0e20*/  @!P0 BRA `(.L_x_10) ;  /* 0x00000000001c8947 */ /* 0x000fea0003800000 */
[----:B01----:R-:W0:Y:S02]  /*0e30*/  LDC.64 R6, c[0x0][0x5a0] ;  /* 0x00016800ff067b82 */ /* 0x003e240000000a00 */
[----:B0-----:R-:W2:Y:S02]  /*0e40*/  LDG.E.64 R6, desc[UR36][R6.64] ;  /* 0x0000002406067981 */ /* 0x001ea4000c1e1b00 */
[----:B--2---:R-:W-:-:S04]  /*0e50*/  ISETP.NE.U32.AND P0, PT, R6, RZ, PT ;  /* 0x000000ff0600720c */ /* 0x004fc80003f05070 */
[----:B------:R-:W-:-:S13]  /*0e60*/  ISETP.NE.AND.EX P0, PT, R7, RZ, PT, P0 ;  /* 0x000000ff0700720c */ /* 0x000fda0003f05300 */
[----:B------:R-:W-:Y:S05]  /*0e70*/  @!P0 BRA `(.L_x_10) ;  /* 0x0000000000088947 */ /* 0x000fea0003800000 */
[----:B------:R0:W5:Y:S01]  /*0e80*/  LD.E R88, desc[UR36][R6.64] ;  /* 0x0000002406587980 */ /* 0x000162000c101900 */
[----:B------:R-:W-:Y:S05]  /*0e90*/  BRA `(.L_x_11) ;  /* 0x0000000000247947 */ /* 0x000fea0003800000 */
.L_x_10:
[----:B------:R-:W-:Y:S02]  /*0ea0*/  ULDC.64 UR4, c[0x0][0x590] ;  /* 0x0001640000047ab9 */ /* 0x000fe40000000a00 */
[----:B------:R-:W-:-:S04]  /*0eb0*/  ISETP.NE.U32.AND P0, PT, RZ, UR4, PT ;  /* 0x00000004ff007c0c */ /* 0x000fc8000bf05070 */
[----:B------:R-:W-:-:S13]  /*0ec0*/  ISETP.NE.AND.EX P0, PT, RZ, UR5, PT, P0 ;  /* 0x00000005ff007c0c */ /* 0x000fda000bf05300 */
[----:B------:R-:W-:Y:S05]  /*0ed0*/  @!P0 BRA `(.L_x_12) ;  /* 0x00000000000c8947 */ /* 0x000fea0003800000 */
[----:B------:R-:W2:Y:S02]  /*0ee0*/  LDC.64 R88, c[0x0][0x590] ;  /* 0x00016400ff587b82 */ /* 0x000ea40000000a00 */
[----:B--2---:R2:W5:Y:S01]  /*0ef0*/  LDG.E R88, desc[UR36][R88.64] ;  /* 0x0000002458587981 */ /* 0x004562000c1e1900 */
[----:B------:R-:W-:Y:S05]  /*0f00*/  BRA `(.L_x_11) ;  /* 0x0000000000087947 */ /* 0x000fea0003800000 */
.L_x_12:
[----:B------:R-:W-:Y:S02]  /*0f10*/  ULDC UR4, c[0x0][0x584] ;  /* 0x0001610000047ab9 */ /* 0x000fe40000000800 */
[----:B------:R-:W-:-:S07]  /*0f20*/  IMAD.U32 R88, RZ, RZ, UR4 ;  /* 0x00000004ff587e24 */ /* 0x000fce000f8e00ff */
.L_x_11:
[----:B------:R-:W-:-:S13]  /*0f30*/  LOP3.LUT P0, RZ, R0, 0xff, RZ, 0xc0, !PT ;  /* 0x000000ff00ff7812 */ /* 0x000fda000780c0ff */
[----:B------:R-:W-:Y:S05]  /*0f40*/  @!P0 EXIT ;  /* 0x000000000000894d */ /* 0x000fea0003800000 */
[----:B------:R-:W3:Y:S01]  /*0f50*/  LDC R90, c[0x0][0x658] ;  /* 0x00019600ff5a7b82 */ /* 0x000ee20000000800 */
[----:B------:R-:W-:Y:S01]  /*0f60*/  ULDC.64 UR6, c[0x0][0x288] ;  /* 0x0000a20000067ab9 */ /* 0x000fe20000000a00 */
[----:B------:R-:W-:Y:S01]  /*0f70*/  LOP3.LUT R14, R14, 0x1, RZ, 0xc0, !PT ;  /* 0x000000010e0e7812 */ /* 0x000fe200078ec0ff */
[----:B------:R-:W-:Y:S01]  /*0f80*/  UIADD3 UR4, UR7, 0x7f, URZ ;  /* 0x0000007f07047890 */ /* 0x000fe2000fffe03f */
[----:B------:R-:W-:Y:S01]  /*0f90*/  SHF.R.U32.HI R0, RZ, 0x2, R3 ;  /* 0x00000002ff007819 */ /* 0x000fe20000011603 */
[----:B01----:R-:W-:Y:S01]  /*0fa0*/  IMAD.MOV.U32 R7, RZ, RZ, -0x1 ;  /* 0xffffffffff077424 */ /* 0x003fe200078e00ff */
[----:B------:R-:W-:Y:S01]  /*0fb0*/  SHF.R.U32.HI R4, RZ, 0x1, R4 ;  /* 0x00000001ff047819 */ /* 0x000fe20000011604 */
[----:B------:R-:W-:Y:S01]  /*0fc0*/  USHF.R.S32.HI UR5, URZ, 0x1f, UR4 ;  /* 0x0000001f3f057899 */ /* 0x000fe20008011404 */
[----:B------:R-:W0:Y:S01]  /*0fd0*/  LDC.64 R92, c[0x0][0x5c8] ;  /* 0x00017200ff5c7b82 */ /* 0x000e220000000a00 */
[----:B------:R-:W-:Y:S01]  /*0fe0*/  IMAD.SHL.U32 R5, R14, 0x40, RZ ;  /* 0x000000400e057824 */ /* 0x000fe200078e00ff */
[----:B------:R-:W-:Y:S01]  /*0ff0*/  LOP3.LUT R0, R0, 0x7, RZ, 0xc0, !PT ;  /* 0x0000000700007812 */ /* 0x000fe200078ec0ff */
[----:B------:R-:W-:Y:S01]  /*1000*/  ULEA.HI UR5, UR5, UR4, URZ, 0x7 ;  /* 0x0000000405057291 */ /* 0x000fe2000f8f383f */
[----:B------:R-:W-:Y:S01]  /*1010*/  LOP3.LUT R23, R4, 0x30, RZ, 0xc0, !PT ;  /* 0x0000003004177812 */ /* 0x000fe200078ec0ff */
[----:B------:R-:W-:Y:S01]  /*1020*/  IMAD.MOV.U32 R9, RZ, RZ, 0x1 ;  /* 0x00000001ff097424 */ /* 0x000fe200078e00ff */
[--C-:B------:R-:W-:Y:S01]  /*1030*/  LOP3.LUT R22, R5, 0x40, R0.reuse, 0xe2, !PT ;  /* 0x0000004005167812 */ /* 0x100fe200078ee200 */
[----:B------:R-:W-:Y:S01]  /*1040*/  USHF.R.S32.HI UR43, URZ, 0x7, UR5 ;  /* 0x000000073f2b7899 */ /* 0x000fe20008011405 */
[----:B------:R-:W1:Y:S01]  /*1050*/  LDC R95, c[0x0][0x600] ;  /* 0x00018000ff5f7b82 */ /* 0x000e620000000800 */
[-C--:B------:R-:W-:Y:S01]  /*1060*/  IADD3 R5, RZ, -R23.reuse, -R0 ;  /* 0x80000017ff057210 */ /* 0x080fe20007ffe800 */
[----:B------:R-:W-:Y:S01]  /*1070*/  IMAD.U32 R6, RZ, RZ, UR6 ;  /* 0x00000006ff067e24 */ /* 0x000fe2000f8e00ff */
[C---:B--2---:R-:W-:Y:S01]  /*1080*/  LOP3.LUT R89, R3.reuse, 0x3, RZ, 0xc0, !PT ;  /* 0x0000000303597812 */ /* 0x044fe200078ec0ff */
[----:B------:R-:W-:Y:S01]  /*1090*/  UISETP.LT.AND UP0, UPT, UR43, 0x1, UPT ;  /* 0x000000012b00788c */ /* 0x000fe2000bf01270 */
[----:B------:R-:W-:Y:S01]  /*10a0*/  LOP3.LUT R94, R3, 0x80, RZ, 0xc0, !PT ;  /* 0x00000080035e7812 */ /* 0x000fe200078ec0ff */
[----:B------:R-:W-:Y:S01]  /*10b0*/  IMAD R5, R14, -0x40, R5 ;  /* 0xffffffc00e057824 */ /* 0x000fe200078e0205 */
[----:B------:R-:W-:Y:S01]  /*10c0*/  ULDC UR4, c[0x0][0x284] ;  /* 0x0000a10000047ab9 */ /* 0x000fe20000000800 */
[-C--:B---3--:R-:W-:Y:S01]  /*10d0*/  SHF.L.U32 R7, R7, R90.reuse, RZ ;  /* 0x0000005a07077219 */ /* 0x088fe200000006ff */
[----:B------:R-:W-:Y:S01]  /*10e0*/  USEL UR44, UR43, 0x1, UP0 ;  /* 0x000000012b2c7887 */ /* 0x000fe20008000000 */
[----:B------:R-:W-:Y:S01]  /*10f0*/  LOP3.LUT R22, R22, R23, RZ, 0xfc, !PT ;  /* 0x0000001716167212 */ /* 0x000fe200078efcff */
[----:B------:R-:W-:Y:S01]  /*1100*/  IMAD R89, R89, -0x2, R6 ;  /* 0xfffffffe59597824 */ /* 0x000fe200078e0206 */
[----:B------:R-:W-:Y:S01]  /*1110*/  SHF.L.U32 R90, R9, R90, RZ ;  /* 0x0000005a095a7219 */ /* 0x000fe200000006ff */
[----:B------:R-:W-:Y:S01]  /*1120*/  VIADD R97, R5, UR4 ;  /* 0x0000000405617c36 */ /* 0x000fe20008000000 */
[----:B------:R-:W-:Y:S01]  /*1130*/  LOP3.LUT R98, R18, 0x1, RZ, 0xfc, !PT ;  /* 0x0000000112627812 */ /* 0x000fe200078efcff */
[----:B------:R-:W-:Y:S01]  /*1140*/  IMAD.MOV.U32 R23, RZ, RZ, RZ ;  /* 0x000000ffff177224 */ /* 0x000fe200078e00ff */
[C---:B0-----:R-:W-:Y:S01]  /*1150*/  SHF.L.U64.HI R91, R92.reuse, 0x3, R93 ;  /* 0x000000035c5b7819 */ /* 0x041fe2000001025d */
[----:B------:R-:W-:Y:S01]  /*1160*/  IMAD.SHL.U32 R92, R92, 0x8, RZ ;  /* 0x000000085c5c7824 */ /* 0x000fe200078e00ff */
[----:B------:R-:W-:Y:S01]  /*1170*/  SHF.R.U32.HI R94, RZ, 0x7, R94 ;  /* 0x00000007ff5e7819 */ /* 0x000fe2000001165e */
[----:B------:R-:W-:Y:S01]  /*1180*/  IMAD.SHL.U32 R93, R3, 0x2, RZ ;  /* 0x00000002035d7824 */ /* 0x000fe200078e00ff */
[----:B------:R-:W-:Y:S01]  /*1190*/  LOP3.LUT R96, RZ, R7, RZ, 0x33, !PT ;  /* 0x00000007ff607212 */ /* 0x000fe200078e33ff */
[----:B------:R-:W-:Y:S01]  /*11a0*/  UIADD3 UR44, UR43, -UR44, URZ ;  /* 0x8000002c2b2c7290 */ /* 0x000fe2000fffe03f */
[----:B------:R-:W-:Y:S01]  /*11b0*/  UMOV UR40, URZ ;  /* 0x0000003f00287c82 */ /* 0x000fe20008000000 */
[----:B-1----:R-:W-:Y:S01]  /*11c0*/  VIADD R95, R95, 0xffffffff ;  /* 0xffffffff5f5f7836 */ /* 0x002fe20000000000 */
[----:B------:R-:W-:-:S09]  /*11d0*/  UMOV UR42, URZ ;  /* 0x0000003f002a7c82 */ /* 0x000fd20008000000 */
.L_x_158:
[----:B0-----:R-:W0:Y:S01]  /*11e0*/  SHFL.IDX PT, R0, R94, RZ, 0x1f ;  /* 0x00001fff5e007589 */ /* 0x001e2200000e0000 */
[----:B-1----:R-:W1:Y:S01]  /*11f0*/  S2UR UR7, SR_CgaCtaId ;  /* 0x00000000000779c3 */ /* 0x002e620000008800 */
[----:B------:R-:W-:Y:S01]  /*1200*/  UMOV UR6, 0x400 ;  /* 0x0000040000067882 */ /* 0x000fe20000000000 */
[----:B0-----:R-:W-:Y:S01]  /*1210*/  R2UR UR4, R0 ;  /* 0x00000000000472ca */ /* 0x001fe200000e0000 */
[----:B-1----:R-:W-:-:S12]  /*1220*/  ULEA UR46, UR7, UR6, 0x18 ;  /* 0x00000006072e7291 */ /* 0x002fd8000f8ec03f */
[----:B------:R-:W-:-:S04]  /*1230*/  ULEA.HI UR5, UR4, UR4, URZ, 0x1 ;  /* 0x0000000404057291 */ /* 0x000fc8000f8f083f */
[----:B------:R-:W-:-:S04]  /*1240*/  ULOP3.LUT UR5, UR5, 0x7fffe, URZ, 0xc0, !UPT ;  /* 0x0007fffe05057892 */ /* 0x000fc8000f8ec03f */
[----:B------:R-:W-:-:S03]  /*1250*/  UIADD3 UR5, UR4, -UR5, URZ ;  /* 0x8000000504057290 */ /* 0x000fc6000fffe03f */
[----:B------:R-:W-:Y:S01]  /*1260*/  ULDC UR4, c[0x0][0x28c] ;  /* 0x0000a30000047ab9 */ /* 0x000fe20000000800 */
[----:B------:R-:W-:Y:S01]  /*1270*/  ULEA UR5, UR5, UR46, 0xd ;  /* 0x0000002e05057291 */ /* 0x000fe2000f8e683f */
[----:B------:R-:W-:-:S03]  /*1280*/  ISETP.LT.AND P0, PT, RZ, UR4, PT ;  /* 0x00000004ff007c0c */ /* 0x000fc6000bf01270 */
[----:B------:R-:W-:-:S04]  /*1290*/  UIADD3 UR5, UR5, 0x100, URZ ;  /* 0x0000010005057890 */ /* 0x000fc8000fffe03f */
[----:B------:R-:W-:-:S04]  /*12a0*/  USHF.R.U32.HI UR5, URZ, 0x4, UR5 ;  /* 0x000000043f057899 */ /* 0x000fc80008011605 */
[----:B------:R-:W-:-:S04]  /*12b0*/  ULOP3.LUT UR5, UR5, 0x3fff, URZ, 0xc0, !UPT ;  /* 0x00003fff05057892 */ /* 0x000fc8000f8ec03f */
[----:B------:R-:W-:Y:S01]  /*12c0*/  ULOP3.LUT UR45, UR5, 0x10000, URZ, 0xfc, !UPT ;  /* 0x00010000052d7892 */ /* 0x000fe2000f8efc3f */
[----:B--2345:R-:W-:Y:S11]  /*12d0*/  @P0 BRA `(.L_x_13) ;  /* 0x0000000000400947 */ /* 0x03cff60003800000 */
[----:B------:R-:W-:Y:S01]  /*12e0*/  MOV R0, 0x0 ;  /* 0x0000000000007802 */ /* 0x000fe20000000f00 */
[----:B------:R-:W-:Y:S01]  /*12f0*/  ULDC.64 UR4, c[0x4][0x68] ;  /* 0x01001a0000047ab9 */ /* 0x000fe20000000a00 */
[----:B------:R-:W-:Y:S01]  /*1300*/  ULDC.64 UR6, c[0x4][0x8] ;  /* 0x0100020000067ab9 */ /* 0x000fe20000000a00 */
[----:B------:R-:W-:Y:S01]  /*1310*/  IMAD.U32 R4, RZ, RZ, UR4 ;  /* 0x00000004ff047e24 */ /* 0x000fe2000f8e00ff */
[----:B------:R0:W1:Y:S01]  /*1320*/  LDC.64 R14, c[0x4][R0] ;  /* 0x01000000000e7b82 */ /* 0x0000620000000a00 */
[----:B------:R-:W-:Y:S01]  /*1330*/  IMAD.U32 R5, RZ, RZ, UR5 ;  /* 0x00000005ff057e24 */ /* 0x000fe2000f8e00ff */
[----:B------:R-:W-:Y:S01]  /*1340*/  ULDC.64 UR4, c[0x4][0x70] ;  /* 0x01001c0000047ab9 */ /* 0x000fe20000000a00 */
[----:B------:R-:W-:Y:S02]  /*1350*/  IMAD.U32 R10, RZ, RZ, UR6 ;  /* 0x00000006ff0a7e24 */ /* 0x000fe4000f8e00ff */
[----:B------:R-:W-:Y:S02]  /*1360*/  IMAD.U32 R6, RZ, RZ, UR4 ;  /* 0x00000004ff067e24 */ /* 0x000fe4000f8e00ff */
[----:B------:R-:W-:-:S02]  /*1370*/  IMAD.U32 R7, RZ, RZ, UR5 ;  /* 0x00000005ff077e24 */ /* 0x000fc4000f8e00ff */
[----:B------:R-:W-:Y:S02]  /*1380*/  IMAD.U32 R11, RZ, RZ, UR7 ;  /* 0x00000007ff0b7e24 */ /* 0x000fe4000f8e00ff */
[----:B------:R-:W-:Y:S02]  /*1390*/  IMAD.MOV.U32 R8, RZ, RZ, 0x1e1 ;  /* 0x000001e1ff087424 */ /* 0x000fe400078e00ff */
[----:B------:R-:W-:Y:S02]  /*13a0*/  IMAD.MOV.U32 R12, RZ, RZ, 0x1 ;  /* 0x00000001ff0c7424 */ /* 0x000fe400078e00ff */
[----:B0-----:R-:W-:-:S07]  /*13b0*/  IMAD.MOV.U32 R13, RZ, RZ, RZ ;  /* 0x000000ffff0d7224 */ /* 0x001fce00078e00ff */
[----:B------:R-:W-:-:S07]  /*13c0*/  LEPC R20, `(.L_x_13) ;  /* 0x000000001014794e */ /* 0x000fce0000000000 */
[----:B-1---5:R-:W-:Y:S05]  /*13d0*/  CALL.ABS.NOINC R14 ;  /* 0x000000000e007343 */ /* 0x022fea0003c00000 */
.L_x_13:
[----:B------:R-:W-:-:S13]  /*13e0*/  ISETP.NE.AND P0, PT, R98, 0x3, PT ;  /* 0x000000036200780c */ /* 0x000fda0003f05270 */
[----:B------:R-:W-:Y:S05]  /*13f0*/  @!P0 BRA `(.L_x_14) ;  /* 0x0000000000048947 */ /* 0x000fea0003800000 */
[----:B------:R-:W-:Y:S01]  /*1400*/  BPT.TRAP 0x1 ;  /* 0x000000040000795c */ /* 0x000fe20000300000 */
.L_x_14:
[----:B------:R-:W-:Y:S02]  /*1410*/  IMAD.U32 R3, RZ, RZ, UR42 ;  /* 0x0000002aff037e24 */ /* 0x000fe4000f8e00ff */
[----:B------:R-:W-:-:S03]  /*1420*/  IMAD.U32 R0, RZ, RZ, UR40 ;  /* 0x00000028ff007e24 */ /* 0x000fc6000f8e00ff */
[----:B------:R-:W-:Y:S02]  /*1430*/  LEA R3, R3, UR46, 0x3 ;  /* 0x0000002e03037c11 */ /* 0x000fe4000f8e18ff */
[----:B------:R-:W-:-:S04]  /*1440*/  SHF.L.U32 R0, R0, 0x1f, RZ ;  /* 0x0000001f00007819 */ /* 0x000fc800000006ff */
[----:B------:R0:W1:Y:S01]  /*1450*/  SYNCS.PHASECHK.TRANS64.TRYWAIT P1, [R3+URZ], R0 ;  /* 0x00000000030075a7 */ /* 0x000062000802017f */
[----:B------:R-:W-:Y:S05]  /*1460*/  @!P0 BRA `(.L_x_15) ;  /* 0x0000000000048947 */ /* 0x000fea0003800000 */
[----:B------:R-:W-:Y:S01]  /*1470*/  BPT.TRAP 0x1 ;  /* 0x000000040000795c */ /* 0x000fe20000300000 */
.L_x_15:
[----:B------:R-:W-:-:S05]  /*1480*/  IMAD.U32 R4, RZ, RZ, UR44 ;  /* 0x0000002cff047e24 */ /* 0x000fca000f8e00ff */
[----:B------:R-:W-:Y:S01]  /*1490*/  ISETP.GE.AND P2, PT, R4, 0x1, PT ;  /* 0x000000010400780c */ /* 0x000fe20003f46270 */
[----:B-1----:R-:W-:-:S12]  /*14a0*/  @P1 BRA `(.L_x_16) ;  /* 0x0000000000081947 */ /* 0x002fd80003800000 */
[----:B------:R-:W1:Y:S02]  /*14b0*/  SYNCS.PHASECHK.TRANS64.TRYWAIT P1, [R3+URZ], R0 ;  /* 0x00000000030075a7 */ /* 0x000e64000802017f */
[----:B-1----:R-:W-:Y:S05]  /*14c0*/  @!P1 BRA `(.L_x_17) ;  /* 0x0000006800b49947 */ /* 0x002fea0003800000 */
.L_x_16:
[----:B------:R-:W-:Y:S05]  /*14d0*/  WARPSYNC.ALL ;  /* 0x0000000000007948 */ /* 0x000fea0003800000 */
[----:B------:R-:W-:Y:S01]  /*14e0*/  UIADD3 UR4, UR46, 0x28100, URZ ;  /* 0x000281002e047890 */ /* 0x000fe2000fffe03f */
[----:B------:R-:W-:Y:S01]  /*14f0*/  WARPGROUP.ARRIVE ;  /* 0x00000000000079c5 */ /* 0x000fe20000000000 */
[----:B------:R-:W-:Y:S02]  /*1500*/  ULEA UR5, UR42, UR45, 0xb ;  /* 0x0000002d2a057291 */ /* 0x000fe4000f8e583f */
[----:B------:R-:W-:Y:S01]  /*1510*/  USHF.R.U32.HI UR4, URZ, 0x4, UR4 ;  /* 0x000000043f047899 */ /* 0x000fe20008011604 */
[----:B------:R-:W-:Y:S01]  /*1520*/  UMOV UR9, 0x40000040 ;  /* 0x4000004000097882 */ /* 0x000fe20000000000 */
[----:B------:R-:W-:-:S02]  /*1530*/  UMOV UR11, 0x40000040 ;  /* 0x40000040000b7882 */ /* 0x000fc40000000000 */
[----:B------:R-:W-:Y:S01]  /*1540*/  ULOP3.LUT UR4, UR4, 0x3fff, URZ, 0xc0, !UPT ;  /* 0x00003fff04047892 */ /* 0x000fe2000f8ec03f */
[----:B------:R-:W-:-:S03]  /*1550*/  UMOV UR8, UR5 ;  /* 0x0000000500087c82 */ /* 0x000fc60008000000 */
[----:B------:R-:W-:-:S04]  /*1560*/  ULOP3.LUT UR4, UR4, 0x10000, URZ, 0xfc, !UPT ;  /* 0x0001000004047892 */ /* 0x000fc8000f8efc3f */
[----:B------:R-:W-:-:S07]  /*1570*/  ULEA UR6, UR42, UR4, 0xb ;  /* 0x000000042a067291 */ /* 0x000fce000f8e583f */
[----:B------:R-:W-:Y:S02]  /*1580*/  UMOV UR10, UR6 ;  /* 0x00000006000a7c82 */ /* 0x000fe40008000000 */
[----:B------:R-:W-:Y:S01]  /*1590*/  HGMMA.64x128x16.F32.BF16 R24, gdesc[UR8], RZ, !UPT, gsb0 ;  /* 0x01e00000081879f0 */ /* 0x000fe2000c0018ff */
[----:B------:R-:W-:Y:S02]  /*15a0*/  UIADD3 UR8, UR5, 0x2, URZ ;  /* 0x0000000205087890 */ /* 0x000fe4000fffe03f */
[----:B------:R-:W-:Y:S01]  /*15b0*/  UIADD3 UR10, UR6, 0x2, URZ ;  /* 0x00000002060a7890 */ /* 0x000fe2000fffe03f */
[----:B------:R-:W-:Y:S01]  /*15c0*/  UMOV UR9, 0x40000040 ;  /* 0x4000004000097882 */ /* 0x000fe20000000000 */
[----:B------:R-:W-:Y:S01]  /*15d0*/  UMOV UR11, 0x40000040 ;  /* 0x40000040000b7882 */ /* 0x000fe20000000000 */
[----:B------:R-:W-:Y:S02]  /*15e0*/  WARPGROUP.DEPBAR.LE gsb0, 0x0 ;  /* 0x00008000000079c5 */ /* 0x000fe40000010000 */
[----:B------:R-:W-:-:S06]  /*15f0*/  WARPGROUP.ARRIVE ;  /* 0x00000000000079c5 */ /* 0x000fcc0000000000 */
[----:B------:R-:W-:Y:S01]  /*1600*/  HGMMA.64x128x16.F32.BF16 R24, gdesc[UR8], R24, gsb0 ;  /* 0x01e00000081879f0 */ /* 0x000fe20008001818 */
        /* <DEDUP_REMOVED lines=41> */
[----:B------:R-:W-:Y:S03]  /*18a0*/  HGMMA.64x128x16.F32.BF16 R24, gdesc[UR8], R24, gsb0 ;  /* 0x01e00000081879f0 */ /* 0x000fe60008001818 */
[----:B------:R-:W-:Y:S02]  /*18b0*/  WARPGROUP.DEPBAR.LE gsb0, 0x0 ;  /* 0x00008000000079c5 */ /* 0x000fe40000010000 */
[----:B------:R-:W-:Y:S05]  /*18c0*/  @!P2 BRA `(.L_x_18) ;  /* 0x00000004008ca947 */ /* 0x000fea0003800000 */
[----:B------:R-:W-:Y:S01]  /*18d0*/  UIADD3 UR5, UR42, 0x1, URZ ;  /* 0x000000012a057890 */ /* 0x000fe2000fffe03f */
[----:B01----:R-:W-:-:S03]  /*18e0*/  IMAD.U32 R0, RZ, RZ, UR44 ;  /* 0x0000002cff007e24 */ /* 0x003fc6000f8e00ff */
[----:B------:R-:W-:-:S04]  /*18f0*/  UISETP.NE.AND UP0, UPT, UR5, 0x5, UPT ;  /* 0x000000050500788c */ /* 0x000fc8000bf05270 */
[----:B------:R-:W-:Y:S02]  /*1900*/  USEL UR6, URZ, 0x1, UP0 ;  /* 0x000000013f067887 */ /* 0x000fe40008000000 */
[----:B------:R-:W-:Y:S02]  /*1910*/  USEL UR5, UR5, URZ, UP0 ;  /* 0x0000003f05057287 */ /* 0x000fe40008000000 */
[----:B------:R-:W-:-:S06]  /*1920*/  ULOP3.LUT UR6, UR40, UR6, URZ, 0x3c, !UPT ;  /* 0x0000000628067292 */ /* 0x000fcc000f8e3c3f */
[----:B------:R-:W-:Y:S01]  /*1930*/  IMAD.U32 R5, RZ, RZ, UR6 ;  /* 0x00000006ff057e24 */ /* 0x000fe2000f8e00ff */
[----:B------:R-:W-:-:S06]  /*1940*/  UMOV UR6, UR42 ;  /* 0x0000002a00067c82 */ /* 0x000fcc0008000000 */
.L_x_25:
[----:B01----:R-:W-:Y:S05]  /*1950*/  @!P0 BRA `(.L_x_19) ;  /* 0x0000000000048947 */ /* 0x003fea0003800000 */
[----:B------:R-:W-:Y:S01]  /*1960*/  BPT.TRAP 0x1 ;  /* 0x000000040000795c */ /* 0x000fe20000300000 */
.L_x_19:
[----:B------:R-:W0:Y:S01]  /*1970*/  S2UR UR8, SR_CgaCtaId ;  /* 0x00000000000879c3 */ /* 0x000e220000008800 */
[----:B------:R-:W-:Y:S01]  /*1980*/  UMOV UR7, 0x400 ;  /* 0x0000040000077882 */ /* 0x000fe20000000000 */
[----:B------:R-:W-:Y:S01]  /*1990*/  SHF.L.U32 R3, R5, 0x1f, RZ ;  /* 0x0000001f05037819 */ /* 0x000fe200000006ff */
[----:B0-----:R-:W-:-:S04]  /*19a0*/  ULEA UR7, UR8, UR7, 0x18 ;  /* 0x0000000708077291 */ /* 0x001fc8000f8ec03f */
[----:B------:R-:W-:-:S09]  /*19b0*/  ULEA UR8, UR5, UR7, 0x3 ;  /* 0x0000000705087291 */ /* 0x000fd2000f8e183f */
[----:B------:R0:W1:Y:S01]  /*19c0*/  SYNCS.PHASECHK.TRANS64.TRYWAIT P1, [UR8], R3 ;  /* 0x00000003ff0075a7 */ /* 0x0000620008020148 */
[----:B------:R-:W-:Y:S05]  /*19d0*/  @!P0 BRA `(.L_x_20) ;  /* 0x0000000000048947 */ /* 0x000fea0003800000 */
[----:B------:R-:W-:Y:S01]  /*19e0*/  BPT.TRAP 0x1 ;  /* 0x000000040000795c */ /* 0x000fe20000300000 */
.L_x_20:
[----:B-1----:R-:W-:Y:S05]  /*19f0*/  @P1 BRA `(.L_x_21) ;  /* 0x0000000000081947 */ /* 0x002fea0003800000 */
[----:B------:R-:W1:Y:S02]  /*1a00*/  SYNCS.PHASECHK.TRANS64.TRYWAIT P1, [UR8], R3 ;  /* 0x00000003ff0075a7 */ /* 0x000e640008020148 */
[----:B-1----:R-:W-:Y:S05]  /*1a10*/  @!P1 BRA `(.L_x_22) ;  /* 0x0000006400749947 */ /* 0x002fea0003800000 */
.L_x_21:
[----:B------:R-:W-:Y:S01]  /*1a20*/  ULEA UR12, UR5, UR45, 0xb ;  /* 0x0000002d050c7291 */ /* 0x000fe2000f8e583f */
[----:B------:R-:W-:Y:S01]  /*1a30*/  WARPGROUP.ARRIVE ;  /* 0x00000000000079c5 */ /* 0x000fe20000000000 */
[----:B------:R-:W-:Y:S01]  /*1a40*/  ULEA UR13, UR5, UR4, 0xb ;  /* 0x00000004050d7291 */ /* 0x000fe2000f8e583f */
[----:B------:R-:W-:Y:S01]  /*1a50*/  UMOV UR9, 0x40000040 ;  /* 0x4000004000097882 */ /* 0x000fe20000000000 */
[----:B------:R-:W-:-:S03]  /*1a60*/  UMOV UR11, 0x40000040 ;  /* 0x40000040000b7882 */ /* 0x000fc60000000000 */
[----:B------:R-:W-:Y:S02]  /*1a70*/  UMOV UR8, UR12 ;  /* 0x0000000c00087c82 */ /* 0x000fe40008000000 */
[----:B------:R-:W-:Y:S02]  /*1a80*/  UMOV UR10, UR13 ;  /* 0x0000000d000a7c82 */ /* 0x000fe40008000000 */
[----:B------:R-:W-:Y:S01]  /*1a90*/  HGMMA.64x128x16.F32.BF16 R24, gdesc[UR8], R24, gsb0 ;  /* 0x01e00000081879f0 */ /* 0x000fe20008001818 */
[----:B------:R-:W-:Y:S02]  /*1aa0*/  UIADD3 UR8, UR12, 0x2, URZ ;  /* 0x000000020c087890 */ /* 0x000fe4000fffe03f */
[----:B------:R-:W-:Y:S01]  /*1ab0*/  UIADD3 UR10, UR13, 0x2, URZ ;  /* 0x000000020d0a7890 */ /* 0x000fe2000fffe03f */
[----:B------:R-:W-:Y:S01]  /*1ac0*/  UMOV UR9, 0x40000040 ;  /* 0x4000004000097882 */ /* 0x000fe20000000000 */
[----:B------:R-:W-:Y:S01]  /*1ad0*/  UMOV UR11, 0x40000040 ;  /* 0x40000040000b7882 */ /* 0x000fe20000000000 */
[----:B------:R-:W-:-:S02]  /*1ae0*/  WARPGROUP.DEPBAR.LE gsb0, 0x0 ;  /* 0x00008000000079c5 */ /* 0x000fc40000010000 */
        /* <DEDUP_REMOVED lines=46> */
[----:B------:R-:W-:Y:S01]  /*1dd0*/  BPT.TRAP 0x1 ;  /* 0x000000040000795c */ /* 0x000fe20000300000 */
.L_x_23:
[----:B------:R-:W-:Y:S01]  /*1de0*/  ULEA UR7, UR6, UR7, 0x3 ;  /* 0x0000000706077291 */ /* 0x000fe2000f8e183f */
[----:B------:R-:W-:-:S03]  /*1df0*/  ISETP.GT.U32.AND P1, PT, R18, 0x1, PT ;  /* 0x000000011200780c */ /* 0x000fc60003f24070 */
[----:B------:R-:W-:-:S04]  /*1e00*/  UIADD3 UR7, UR7, 0x28, URZ ;  /* 0x0000002807077890 */ /* 0x000fc8000fffe03f */
[----:B------:R-:W-:-:S09]  /*1e10*/  UPRMT UR7, URZ, 0x654, UR7 ;  /* 0x000006543f077896 */ /* 0x000fd20008000007 */
[----:B------:R-:W-:Y:S01]  /*1e20*/  SYNCS.ARRIVE.TRANS64.RED.A1T0 RZ, [UR7], RZ ;  /* 0x000000ffffff79a7 */ /* 0x000fe20008100407 */
[----:B------:R-:W-:Y:S05]  /*1e30*/  @P1 BRA `(.L_x_24) ;  /* 0x0000000000041947 */ /* 0x000fea0003800000 */
[----:B------:R-:W-:Y:S01]  /*1e40*/  BPT.TRAP 0x1 ;  /* 0x000000040000795c */ /* 0x000fe20000300000 */
.L_x_24:
[----:B------:R-:W-:Y:S01]  /*1e50*/  UIADD3 UR5, UR5, 0x1, URZ ;  /* 0x0000000105057890 */ /* 0x000fe2000fffe03f */
[C---:B------:R-:W-:Y:S01]  /*1e60*/  ISETP.GT.AND P1, PT, R0.reuse, 0x1, PT ;  /* 0x000000010000780c */ /* 0x040fe20003f24270 */
[----:B------:R-:W-:Y:S01]  /*1e70*/  UIADD3 UR6, UR6, 0x1, URZ ;  /* 0x0000000106067890 */ /* 0x000fe2000fffe03f */
[----:B------:R-:W-:Y:S01]  /*1e80*/  VIADD R0, R0, 0xffffffff ;  /* 0xffffffff00007836 */ /* 0x000fe20000000000 */
[----:B------:R-:W-:Y:S02]  /*1e90*/  UISETP.NE.AND UP0, UPT, UR5, 0x5, UPT ;  /* 0x000000050500788c */ /* 0x000fe4000bf05270 */
[----:B------:R-:W-:Y:S02]  /*1ea0*/  UISETP.NE.AND UP1, UPT, UR6, 0x5, UPT ;  /* 0x000000050600788c */ /* 0x000fe4000bf25270 */
[----:B------:R-:W-:Y:S02]  /*1eb0*/  USEL UR7, URZ, 0x1, UP0 ;  /* 0x000000013f077887 */ /* 0x000fe40008000000 */
[----:B------:R-:W-:-:S02]  /*1ec0*/  USEL UR5, UR5, URZ, UP0 ;  /* 0x0000003f05057287 */ /* 0x000fc40008000000 */
[----:B------:R-:W-:Y:S02]  /*1ed0*/  USEL UR6, UR6, URZ, UP1 ;  /* 0x0000003f06067287 */ /* 0x000fe40008800000 */
[----:B------:R-:W-:Y:S01]  /*1ee0*/  LOP3.LUT R5, R5, UR7, RZ, 0x3c, !PT ;  /* 0x0000000705057c12 */ /* 0x000fe2000f8e3cff */
[----:B------:R-:W-:Y:S09]  /*1ef0*/  @P1 BRA `(.L_x_25) ;  /* 0xfffffff800941947 */ /* 0x000ff2000383ffff */
.L_x_18:
[----:B01----:R-:W0:Y:S02]  /*1f00*/  LDC R0, c[0x0][0x28c] ;  /* 0x0000a300ff007b82 */ /* 0x003e240000000800 */
[----:B0-----:R-:W-:-:S13]  /*1f10*/  ISETP.GE.AND P1, PT, R0, 0x1, PT ;  /* 0x000000010000780c */ /* 0x001fda0003f26270 */
[----:B------:R-:W-:Y:S05]  /*1f20*/  @!P1 BRA `(.L_x_26) ;  /* 0x0000000000409947 */ /* 0x000fea0003800000 */
[----:B------:R-:W-:Y:S05]  /*1f30*/  @!P0 BRA `(.L_x_27) ;  /* 0x0000000000048947 */ /* 0x000fea0003800000 */
[----:B------:R-:W-:Y:S01]  /*1f40*/  BPT.TRAP 0x1 ;  /* 0x000000040000795c */ /* 0x000fe20000300000 */
.L_x_27:
[----:B------:R-:W0:Y:S01]  /*1f50*/  S2UR UR7, SR_CgaCtaId ;  /* 0x00000000000779c3 */ /* 0x000e220000008800 */
[----:B------:R-:W-:Y:S01]  /*1f60*/  UIADD3 UR6, UR44, UR42, URZ ;  /* 0x0000002a2c067290 */ /* 0x000fe2000fffe03f */
[----:B------:R-:W-:-:S03]  /*1f70*/  ISETP.GT.U32.AND P0, PT, R18, 0x1, PT ;  /* 0x000000011200780c */ /* 0x000fc60003f04070 */
[----:B------:R-:W-:-:S04]  /*1f80*/  UIMAD.WIDE.U32 UR4, UR6, -0x33333333, URZ ;  /* 0xcccccccd060478a5 */ /* 0x000fc8000f8e003f */
[----:B------:R-:W-:-:S03]  /*1f90*/  USHF.R.U32.HI UR4, URZ, 0x2, UR5 ;  /* 0x000000023f047899 */ /* 0x000fc60008011605 */
[----:B------:R-:W-:Y:S01]  /*1fa0*/  UMOV UR5, 0x400 ;  /* 0x0000040000057882 */ /* 0x000fe20000000000 */
[----:B------:R-:W-:Y:S02]  /*1fb0*/  UIMAD UR6, UR4, -0x5, UR6 ;  /* 0xfffffffb040678a4 */ /* 0x000fe4000f8e0206 */
[----:B0-----:R-:W-:-:S04]  /*1fc0*/  ULEA UR5, UR7, UR5, 0x18 ;  /* 0x0000000507057291 */ /* 0x001fc8000f8ec03f */
[----:B------:R-:W-:-:S04]  /*1fd0*/  ULEA UR6, UR6, UR5, 0x3 ;  /* 0x0000000506067291 */ /* 0x000fc8000f8e183f */
[----:B------:R-:W-:-:S04]  /*1fe0*/  UIADD3 UR6, UR6, 0x28, URZ ;  /* 0x0000002806067890 */ /* 0x000fc8000fffe03f */
[----:B------:R-:W-:-:S09]  /*1ff0*/  UPRMT UR6, URZ, 0x654, UR6 ;  /* 0x000006543f067896 */ /* 0x000fd20008000006 */
[----:B------:R-:W-:Y:S01]  /*2000*/  SYNCS.ARRIVE.TRANS64.RED.A1T0 RZ, [UR6], RZ ;  /* 0x000000ffffff79a7 */ /* 0x000fe20008100406 */
[----:B------:R-:W-:Y:S05]  /*2010*/  @P0 BRA `(.L_x_26) ;  /* 0x0000000000040947 */ /* 0x000fea0003800000 */
[----:B------:R-:W-:Y:S01]  /*2020*/  BPT.TRAP 0x1 ;  /* 0x000000040000795c */ /* 0x000fe20000300000 */
.L_x_26:
[----:B------:R-:W-:Y:S01]  /*2030*/  IMAD.SHL.U32 R6, R100, 0x80, RZ ;  /* 0x0000008064067824 */ /* 0x000fe200078e00ff */
[----:B------:R-:W-:Y:S01]  /*2040*/  UIADD3 UR42, UR43, UR42, URZ ;  /* 0x0000002a2b2a7290 */ /* 0x000fe2000fffe03f */
[----:B------:R-:W-:Y:S01]  /*2050*/  SHF.R.S32.HI R11, RZ, 0x1f, R99 ;  /* 0x0000001fff0b7819 */ /* 0x000fe20000011463 */
[----:B------:R-:W-:Y:S01]  /*2060*/  UISETP.GE.U32.AND UP1, UPT, UR43, 0x5, UPT ;  /* 0x000000052b00788c */ /* 0x000fe2000bf26070 */
[----:B------:R-:W-:Y:S01]  /*2070*/  IMAD.SHL.U32 R10, R101, 0x80, RZ ;  /* 0x00000080650a7824 */ /* 0x000fe200078e00ff */
[----:B------:R-:W-:Y:S01]  /*2080*/  ULDC UR7, c[0x0][0x288] ;  /* 0x0000a20000077ab9 */ /* 0x000fe20000000800 */
[C---:B------:R-:W-:Y:S01]  /*2090*/  LOP3.LUT R8, R6.reuse, 0x6, R93, 0xf8, !PT ;  /* 0x0000000606087812 */ /* 0x040fe200078ef85d */
[----:B------:R-:W-:Y:S01]  /*20a0*/  UISETP.GT.U32.AND UP0, UPT, UR42, 0x4, UPT ;  /* 0x000000042a00788c */ /* 0x000fe2000bf04070 */
[----:B------:R-:W-:Y:S01]  /*20b0*/  ISETP.GE.AND P0, PT, R6, UR7, PT ;  /* 0x0000000706007c0c */ /* 0x000fe2000bf06270 */
[----:B------:R-:W-:Y:S01]  /*20c0*/  ULDC.64 UR4, c[0x0][0x5d0] ;  /* 0x0001740000047ab9 */ /* 0x000fe20000000a00 */
[--C-:B------:R-:W-:Y:S01]  /*20d0*/  SHF.R.S32.HI R9, RZ, 0x1f, R8.reuse ;  /* 0x0000001fff097819 */ /* 0x100fe20000011408 */
[----:B------:R-:W-:Y:S01]  /*20e0*/  ULDC UR10, c[0x0][0x284] ;  /* 0x0000a100000a7ab9 */ /* 0x000fe20000000800 */
[----:B------:R-:W-:Y:S01]  /*20f0*/  IMAD R0, R11, UR4, RZ ;  /* 0x000000040b007c24 */ /* 0x000fe2000f8e02ff */
[----:B------:R-:W-:Y:S01]  /*2100*/  UISETP.LT.U32.AND UP0, UPT, UR43, 0x5, UP0 ;  /* 0x000000052b00788c */ /* 0x000fe20008701070 */
[----:B------:R-:W-:Y:S01]  /*2110*/  ISETP.GE.OR P0, PT, R10, UR10, P0 ;  /* 0x0000000a0a007c0c */ /* 0x000fe20008706670 */
[----:B------:R-:W-:Y:S01]  /*2120*/  IMAD.WIDE.U32 R4, R99, UR4, R8 ;  /* 0x0000000463047c25 */ /* 0x000fe2000f8e0008 */
[----:B------:R-:W-:Y:S01]  /*2130*/  ULDC.64 UR8, c[0x0][0x5c8] ;  /* 0x0001720000087ab9 */ /* 0x000fe20000000a00 */
[----:B------:R-:W-:-:S02]  /*2140*/  USEL UR6, URZ, 0x1, !UP0 ;  /* 0x000000013f067887 */ /* 0x000fc4000c000000 */
[----:B------:R-:W-:Y:S01]  /*2150*/  IMAD R3, R99, UR5, R0 ;  /* 0x0000000563037c24 */ /* 0x000fe2000f8e0200 */
[----:B------:R-:W-:Y:S01]  /*2160*/  @UP1 UIMAD.WIDE.U32 UR4, UR42, -0x33333333, URZ ;  /* 0xcccccccd2a0418a5 */ /* 0x000fe2000f8e003f */
[----:B------:R-:W-:Y:S01]  /*2170*/  IMAD.WIDE R100, R101, 0x80, R22 ;  /* 0x0000008065647825 */ /* 0x000fe200078e0216 */
[----:B------:R-:W-:Y:S02]  /*2180*/  ULOP3.LUT UR40, UR40, UR6, URZ, 0x3c, !UPT ;  /* 0x0000000628287292 */ /* 0x000fe4000f8e3c3f */
[----:B------:R-:W-:Y:S01]  /*2190*/  @UP1 USHF.R.U32.HI UR4, URZ, 0x2, UR5 ;  /* 0x000000023f041899 */ /* 0x000fe20008011605 */
[----:B------:R-:W-:Y:S02]  /*21a0*/  IMAD.IADD R5, R5, 0x1, R3 ;  /* 0x0000000105057824 */ /* 0x000fe400078e0203 */
[----:B------:R-:W-:Y:S01]  /*21b0*/  IMAD R3, R101, UR8, RZ ;  /* 0x0000000865037c24 */ /* 0x000fe2000f8e02ff */
[----:B------:R-:W-:Y:S01]  /*21c0*/  @UP1 ULOP3.LUT UR40, UR40, 0x1, UR4, 0x78, !UPT ;  /* 0x0000000128281892 */ /* 0x000fe2000f8e7804 */
[----:B------:R-:W-:-:S04]  /*21d0*/  IMAD.WIDE.U32 R102, R100, UR8, R4 ;  /* 0x0000000864667c25 */ /* 0x000fc8000f8e0004 */
[----:B------:R-:W-:Y:S02]  /*21e0*/  IMAD R7, R100, UR9, R3 ;  /* 0x0000000964077c24 */ /* 0x000fe4000f8e0203 */
[----:B------:R-:W-:Y:S01]  /*21f0*/  IMAD.MOV.U32 R0, RZ, RZ, -0x1 ;  /* 0xffffffffff007424 */ /* 0x000fe200078e00ff */
[----:B------:R-:W-:Y:S06]  /*2200*/  @P0 BRA `(.L_x_28) ;  /* 0x00000040001c0947 */ /* 0x000fec0003800000 */
[----:B-----5:R-:W-:Y:S01]  /*2210*/  FSETP.NEU.AND P0, PT, R88, RZ, PT ;  /* 0x000000ff5800720b */ /* 0x020fe20003f0d000 */
[----:B------:R-:W-:Y:S01]  /*2220*/  IMAD.IADD R4, R89, 0x1, -R6 ;  /* 0x0000000159047824 */ /* 0x000fe200078e0a06 */
[----:B------:R-:W-:Y:S01]  /*2230*/  BSSY B0, `(.L_x_28) ;  /* 0x0000404000007945 */ /* 0x000fe20003800000 */
[----:B------:R-:W-:Y:S02]  /*2240*/  IMAD.IADD R3, R97, 0x1, -R10 ;  /* 0x0000000161037824 */ /* 0x000fe400078e0a0a */
[----:B------:R-:W-:Y:S01]  /*2250*/  IMAD.IADD R113, R103, 0x1, R7 ;  /* 0x0000000167717824 */ /* 0x000fe200078e0207 */
[----:B------:R-:W-:-:S04]  /*2260*/  ISETP.GT.AND P2, PT, R4, RZ, PT ;  /* 0x000000ff0400720c */ /* 0x000fc80003f44270 */
[----:B------:R-:W-:-:S03]  /*2270*/  ISETP.GT.AND P1, PT, R3, RZ, P2 ;  /* 0x000000ff0300720c */ /* 0x000fc60001724270 */
[----:B------:R-:W-:Y:S10]  /*2280*/  @!P0 BRA `(.L_x_29) ;  /* 0x0000002c00288947 */ /* 0x000ff40003800000 */
[----:B------:R-:W0:Y:S01]  /*2290*/  LDC.64 R106, c[0x0][0x5b8] ;  /* 0x00016e00ff6a7b82 */ /* 0x000e220000000a00 */
[----:B------:R-:W-:-:S07]  /*22a0*/  ULDC.64 UR4, c[0x0][0x5c0] ;  /* 0x0001700000047ab9 */ /* 0x000fce0000000a00 */
[----:B------:R-:W1:Y:S08]  /*22b0*/  LDC.64 R108, c[0x0][0x5b0] ;  /* 0x00016c00ff6c7b82 */ /* 0x000e700000000a00 */
[----:B------:R-:W2:Y:S01]  /*22c0*/  LDC.64 R110, c[0x0][0x5a8] ;  /* 0x00016a00ff6e7b82 */ /* 0x000ea20000000a00 */
[-C--:B0-----:R-:W-:Y:S02]  /*22d0*/  IMAD R6, R11, R106.reuse, RZ ;  /* 0x0000006a0b067224 */ /* 0x081fe400078e02ff */
[----:B------:R-:W-:-:S04]  /*22e0*/  IMAD.WIDE.U32 R104, R99, R106, R8 ;  /* 0x0000006a63687225 */ /* 0x000fc800078e0008 */
[----:B------:R-:W-:Y:S02]  /*22f0*/  IMAD R103, R99, R107, R6 ;  /* 0x0000006b63677224 */ /* 0x000fe400078e0206 */
[-C--:B-1----:R-:W-:Y:S02]  /*2300*/  IMAD R5, R101, R108.reuse, RZ ;  /* 0x0000006c65057224 */ /* 0x082fe400078e02ff */
[----:B------:R-:W-:Y:S02]  /*2310*/  IMAD.IADD R13, R105, 0x1, R103 ;  /* 0x00000001690d7824 */ /* 0x000fe400078e0267 */
[----:B------:R-:W-:Y:S02]  /*2320*/  IMAD.MOV.U32 R12, RZ, RZ, R104 ;  /* 0x000000ffff0c7224 */ /* 0x000fe400078e0068 */
[C---:B------:R-:W-:Y:S02]  /*2330*/  IMAD R107, R100.reuse, R109, R5 ;  /* 0x0000006d646b7224 */ /* 0x040fe400078e0205 */
[----:B------:R-:W-:-:S04]  /*2340*/  IMAD.WIDE.U32 R6, R100, R108, R12 ;  /* 0x0000006c64067225 */ /* 0x000fc800078e000c */
[----:B------:R-:W-:Y:S01]  /*2350*/  IMAD.IADD R5, R7, 0x1, R107 ;  /* 0x0000000107057824 */ /* 0x000fe200078e026b */
[----:B--2---:R-:W-:-:S04]  /*2360*/  LEA R14, P0, R6, R110, 0x1 ;  /* 0x0000006e060e7211 */ /* 0x004fc800078008ff */
[----:B------:R-:W-:-:S05]  /*2370*/  LEA.HI.X R15, R6, R111, R5, 0x1, P0 ;  /* 0x0000006f060f7211 */ /* 0x000fca00000f0c05 */
[----:B------:R0:W2:Y:S01]  /*2380*/  @P1 LDG.E.LTC128B.U16 R5, desc[UR36][R14.64] ;  /* 0x000000240e051981 */ /* 0x0000a2000c1e1520 */
[----:B------:R-:W-:Y:S01]  /*2390*/  LEA R10, P0, R102, UR4, 0x1 ;  /* 0x00000004660a7c11 */ /* 0x000fe2000f8008ff */
[----:B------:R-:W-:Y:S01]  /*23a0*/  IMAD.WIDE.U32 R6, R100, R108, R8 ;  /* 0x0000006c64067225 */ /* 0x000fe200078e0008 */
[----:B------:R-:W-:Y:S03]  /*23b0*/  BSSY B1, `(.L_x_30) ;  /* 0x0000012000017945 */ /* 0x000fe60003800000 */
[----:B------:R-:W-:Y:S02]  /*23c0*/  IMAD.IADD R7, R107, 0x1, R7 ;  /* 0x000000016b077824 */ /* 0x000fe400078e0207 */
[----:B------:R-:W-:Y:S01]  /*23d0*/  IMAD.WIDE.U32 R20, R99, R106, R6 ;  /* 0x0000006a63147225 */ /* 0x000fe200078e0006 */
[----:B0-----:R-:W-:-:S03]  /*23e0*/  SHF.L.U64.HI R15, R108, 0x3, R109 ;  /* 0x000000036c0f7819 */ /* 0x001fc6000001026d */
[----:B------:R-:W-:Y:S01]  /*23f0*/  IMAD.IADD R7, R103, 0x1, R21 ;  /* 0x0000000167077824 */ /* 0x000fe200078e0215 */
[----:B------:R-:W-:Y:S01]  /*2400*/  LEA R6, P4, R20, R110, 0x1 ;  /* 0x0000006e14067211 */ /* 0x000fe200078808ff */
[----:B------:R-:W-:-:S03]  /*2410*/  IMAD.SHL.U32 R14, R108, 0x8, RZ ;  /* 0x000000086c0e7824 */ /* 0x000fc600078e00ff */
[----:B------:R-:W-:Y:S01]  /*2420*/  LEA.HI.X R7, R20, R111, R7, 0x1, P4 ;  /* 0x0000006f14077211 */ /* 0x000fe200020f0c07 */
[----:B--2---:R-:W-:-:S04]  /*2430*/  IMAD.U32 R11, R5, 0x10000, RZ ;  /* 0x00010000050b7824 */ /* 0x004fc800078e00ff */
[----:B------:R-:W-:-:S04]  /*2440*/  FMUL R11, R11, R88 ;  /* 0x000000580b0b7220 */ /* 0x000fc80000400000 */
[----:B------:R-:W-:Y:S01]  /*2450*/  FFMA R24, R24, R19, R11 ;  /* 0x0000001318187223 */ /* 0x000fe2000000000b */
[----:B------:R-:W-:Y:S02]  /*2460*/  LEA.HI.X R11, R102, UR5, R113, 0x1, P0 ;  /* 0x00000005660b7c11 */ /* 0x000fe400080f0c71 */
[----:B------:R-:W-:Y:S02]  /*2470*/  ISETP.GT.AND P0, PT, R4, 0x1, PT ;  /* 0x000000010400780c */ /* 0x000fe40003f04270 */
[----:B------:R-:W-:Y:S02]  /*2480*/  F2FP.BF16.F32.PACK_AB R24, RZ, R24 ;  /* 0x00000018ff18723e */ /* 0x000fe400000010ff */
[----:B------:R-:W-:-:S03]  /*2490*/  ISETP.GT.AND P3, PT, R3, RZ, P0 ;  /* 0x000000ff0300720c */ /* 0x000fc60000764270 */
[----:B------:R0:W-:Y:S10]  /*24a0*/  @P1 STG.E.U16 desc[UR36][R10.64], R24 ;  /* 0x000000180a001986 */ /* 0x0001f4000c101524 */
[----:B------:R-:W-:Y:S05]  /*24b0*/  @!P3 BRA `(.L_x_31) ;  /* 0x000000000004b947 */ /* 0x000fea0003800000 */
[----:B------:R1:W5:Y:S02]  /*24c0*/  LDG.E.LTC128B.U16 R5, desc[UR36][R6.64+0x2] ;  /* 0x0000022406057981 */ /* 0x000364000c1e1520 */
.L_x_31:
[----:B------:R-:W-:Y:S05]  /*24d0*/  BSYNC B1 ;  /* 0x0000000000017941 */ /* 0x000fea0003800000 */
.L_x_30:
[----:B-----5:R-:W-:Y:S01]  /*24e0*/  IMAD.U32 R101, R5, 0x10000, RZ ;  /* 0x0001000005657824 */ /* 0x020fe200078e00ff */
[----:B------:R-:W-:Y:S01]  /*24f0*/  ISETP.GT.AND P2, PT, R3, 0x8, P2 ;  /* 0x000000080300780c */ /* 0x000fe20001744270 */
[----:B------:R-:W-:Y:S01]  /*2500*/  IMAD.WIDE.U32 R20, R100, R108, R14 ;  /* 0x0000006c64147225 */ /* 0x000fe200078e000e */
[----:B0-----:R-:W-:-:S03]  /*2510*/  PRMT R24, R5, 0x7610, R24 ;  /* 0x0000761005187816 */ /* 0x001fc60000000018 */
[----:B------:R-:W-:Y:S01]  /*2520*/  FMUL R12, R101, R88 ;  /* 0x00000058650c7220 */ /* 0x000fe20000400000 */
[----:B------:R-:W-:Y:S01]  /*2530*/  IMAD.IADD R107, R107, 0x1, R21 ;  /* 0x000000016b6b7824 */ /* 0x000fe200078e0215 */
[----:B------:R-:W-:Y:S02]  /*2540*/  IADD3 R104, P1, R104, R20, RZ ;  /* 0x0000001468687210 */ /* 0x000fe40007f3e0ff */
[----:B------:R-:W-:-:S03]  /*2550*/  FFMA R12, R25, R19, R12 ;  /* 0x00000013190c7223 */ /* 0x000fc6000000000c */
[----:B------:R-:W-:Y:S02]  /*2560*/  IMAD.X R13, R107, 0x1, R13, P1 ;  /* 0x000000016b0d7824 */ /* 0x000fe400008e060d */
[----:B------:R-:W-:Y:S02]  /*2570*/  F2FP.BF16.F32.PACK_AB R12, RZ, R12 ;  /* 0x0000000cff0c723e */ /* 0x000fe400000010ff */
[----:B------:R-:W-:Y:S02]  /*2580*/  LEA R14, P1, R104, R110, 0x1 ;  /* 0x0000006e680e7211 */ /* 0x000fe400078208ff */
[----:B------:R-:W-:Y:S02]  /*2590*/  PRMT R21, R12, 0x7610, R21 ;  /* 0x000076100c157816 */ /* 0x000fe40000000015 */
[----:B------:R-:W-:-:S03]  /*25a0*/  LEA.HI.X R15, R104, R111, R13, 0x1, P1 ;  /* 0x0000006f680f7211 */ /* 0x000fc600008f0c0d */
[----:B------:R0:W-:Y:S04]  /*25b0*/  @P3 STG.E.U16 desc[UR36][R10.64+0x2], R21 ;  /* 0x000002150a003986 */ /* 0x0001e8000c101524 */
[----:B------:R-:W2:Y:S01]  /*25c0*/  @P2 LDG.E.LTC128B.U16 R24, desc[UR36][R14.64] ;  /* 0x000000240e182981 */ /* 0x000ea2000c1e1520 */
[----:B------:R-:W-:Y:S01]  /*25d0*/  IADD3 R20, P1, R8, R20, RZ ;  /* 0x0000001408147210 */ /* 0x000fe20007f3e0ff */
[----:B------:R-:W-:Y:S01]  /*25e0*/  BSSY B1, `(.L_x_32) ;  /* 0x0000011000017945 */ /* 0x000fe20003800000 */
[C---:B------:R-:W-:Y:S02]  /*25f0*/  SHF.L.U64.HI R13, R92.reuse, 0x1, R91 ;  /* 0x000000015c0d7819 */ /* 0x040fe4000001025b */
[----:B------:R-:W-:Y:S01]  /*2600*/  ISETP.GT.AND P0, PT, R3, 0x8, P0 ;  /* 0x000000080300780c */ /* 0x000fe20000704270 */
[----:B0-----:R-:W-:Y:S01]  /*2610*/  IMAD.X R21, R9, 0x1, R107, P1 ;  /* 0x0000000109157824 */ /* 0x001fe200008e066b */
[----:B------:R-:W-:Y:S01]  /*2620*/  LEA R12, P1, R92, R10, 0x1 ;  /* 0x0000000a5c0c7211 */ /* 0x000fe200078208ff */
[----:B------:R-:W-:-:S04]  /*2630*/  IMAD.WIDE.U32 R20, R99, R106, R20 ;  /* 0x0000006a63147225 */ /* 0x000fc800078e0014 */
[----:B------:R-:W-:Y:S01]  /*2640*/  IMAD.X R13, R13, 0x1, R11, P1 ;  /* 0x000000010d0d7824 */ /* 0x000fe200008e060b */
[----:B------:R-:W-:Y:S01]  /*2650*/  LEA R8, P3, R20, R110, 0x1 ;  /* 0x0000006e14087211 */ /* 0x000fe200078608ff */
[----:B------:R-:W-:-:S05]  /*2660*/  IMAD.IADD R9, R103, 0x1, R21 ;  /* 0x0000000167097824 */ /* 0x000fca00078e0215 */
[----:B------:R-:W-:Y:S01]  /*2670*/  LEA.HI.X R9, R20, R111, R9, 0x1, P3 ;  /* 0x0000006f14097211 */ /* 0x000fe200018f0c09 */
[----:B--2---:R-:W-:-:S04]  /*2680*/  IMAD.U32 R5, R24, 0x10000, RZ ;  /* 0x0001000018057824 */ /* 0x004fc800078e00ff */
[----:B------:R-:W-:-:S04]  /*2690*/  FMUL R5, R5, R88 ;  /* 0x0000005805057220 */ /* 0x000fc80000400000 */
[----:B------:R-:W-:-:S05]  /*26a0*/  FFMA R5, R26, R19, R5 ;  /* 0x000000131a057223 */ /* 0x000fca0000000005 */
[----:B------:R-:W-:-:S05]  /*26b0*/  F2FP.BF16.F32.PACK_AB R5, RZ, R5 ;  /* 0x00000005ff05723e */ /* 0x000fca00000010ff */
[----:B------:R0:W-:Y:S01]  /*26c0*/  @P2 STG.E.U16 desc[UR36][R12.64], R5 ;  /* 0x000000050c002986 */ /* 0x0001e2000c101524 */
[----:B------:R-:W-:Y:S05]  /*26d0*/  @!P0 BRA `(.L_x_33) ;  /* 0x0000000000048947 */ /* 0x000fea0003800000 */
[----:B------:R2:W5:Y:S02]  /*26e0*/  LDG.E.LTC128B.U16 R24, desc[UR36][R8.64+0x2] ;  /* 0x0000022408187981 */ /* 0x000564000c1e1520 */
.L_x_33:
[----:B------:R-:W-:Y:S05]  /*26f0*/  BSYNC B1 ;  /* 0x0000000000017941 */ /* 0x000fea0003800000 */
.L_x_32:
[----:B0----5:R-:W-:Y:S01]  /*2700*/  IMAD.U32 R5, R24, 0x10000, RZ ;  /* 0x0001000018057824 */ /* 0x021fe200078e00ff */
[----:B------:R-:W-:Y:S01]  /*2710*/  ISETP.GT.AND P1, PT, R4, 0x8, PT ;  /* 0x000000080400780c */ /* 0x000fe20003f24270 */
[----:B------:R-:W-:Y:S02]  /*2720*/  BSSY B1, `(.L_x_34) ;  /* 0x0000008000017945 */ /* 0x000fe40003800000 */
[----:B------:R-:W-:Y:S01]  /*2730*/  FMUL R14, R5, R88 ;  /* 0x00000058050e7220 */ /* 0x000fe20000400000 */
[----:B------:R-:W-:-:S03]  /*2740*/  ISETP.GT.AND P2, PT, R3, RZ, P1 ;  /* 0x000000ff0300720c */ /* 0x000fc60000f44270 */
[----:B------:R-:W-:-:S05]  /*2750*/  FFMA R14, R27, R19, R14 ;  /* 0x000000131b0e7223 */ /* 0x000fca000000000e */
[----:B------:R-:W-:-:S05]  /*2760*/  F2FP.BF16.F32.PACK_AB R14, RZ, R14 ;  /* 0x0000000eff0e723e */ /* 0x000fca00000010ff */
[----:B------:R0:W-:Y:S01]  /*2770*/  @P0 STG.E.U16 desc[UR36][R12.64+0x2], R14 ;  /* 0x0000020e0c000986 */ /* 0x0001e2000c101524 */
[----:B------:R-:W-:Y:S05]  /*2780*/  @!P2 BRA `(.L_x_35) ;  /* 0x000000000004a947 */ /* 0x000fea0003800000 */
[----:B------:R3:W5:Y:S02]  /*2790*/  LDG.E.LTC128B.U16 R24, desc[UR36][R6.64+0x10] ;  /* 0x0000102406187981 */ /* 0x000764000c1e1520 */
.L_x_35:
[----:B------:R-:W-:Y:S05]  /*27a0*/  BSYNC B1 ;  /* 0x0000000000017941 */ /* 0x000fea0003800000 */
.L_x_34:
[----:B-----5:R-:W-:Y:S01]  /*27b0*/  IMAD.U32 R5, R24, 0x10000, RZ ;  /* 0x0001000018057824 */ /* 0x020fe200078e00ff */
        /* <DEDUP_REMOVED lines=9> */
.L_x_37:
[----:B------:R-:W-:Y:S05]  /*2850*/  BSYNC B1 ;  /* 0x0000000000017941 */ /* 0x000fea0003800000 */
.L_x_36:
[----:B----45:R-:W-:Y:S01]  /*2860*/  IMAD.U32 R5, R24, 0x10000, RZ ;  /* 0x0001000018057824 */ /* 0x030fe200078e00ff */
[----:B------:R-:W-:Y:S01]  /*2870*/  ISETP.GT.AND P1, PT, R3, 0x8, P1 ;  /* 0x000000080300780c */ /* 0x000fe20000f24270 */
[----:B------:R-:W-:Y:S02]  /*2880*/  BSSY B1, `(.L_x_38) ;  /* 0x0000007000017945 */ /* 0x000fe40003800000 */
[----:B0-----:R-:W-:-:S04]  /*2890*/  FMUL R14, R5, R88 ;  /* 0x00000058050e7220 */ /* 0x001fc80000400000 */
[----:B------:R-:W-:-:S05]  /*28a0*/  FFMA R14, R29, R19, R14 ;  /* 0x000000131d0e7223 */ /* 0x000fca000000000e */
[----:B------:R-:W-:-:S05]  /*28b0*/  F2FP.BF16.F32.PACK_AB R14, RZ, R14 ;  /* 0x0000000eff0e723e */ /* 0x000fca00000010ff */
[----:B------:R0:W-:Y:S01]  /*28c0*/  @P3 STG.E.U16 desc[UR36][R10.64+0x12], R14 ;  /* 0x0000120e0a003986 */ /* 0x0001e2000c101524 */
[----:B------:R-:W-:Y:S05]  /*28d0*/  @!P1 BRA `(.L_x_39) ;  /* 0x0000000000049947 */ /* 0x000fea0003800000 */
[----:B------:R4:W5:Y:S02]  /*28e0*/  LDG.E.LTC128B.U16 R24, desc[UR36][R8.64+0x10] ;  /* 0x0000102408187981 */ /* 0x000964000c1e1520 */
.L_x_39:
[----:B------:R-:W-:Y:S05]  /*28f0*/  BSYNC B1 ;  /* 0x0000000000017941 */ /* 0x000fea0003800000 */
.L_x_38:
[----:B-----5:R-:W-:Y:S01]  /*2900*/  IMAD.U32 R5, R24, 0x10000, RZ ;  /* 0x0001000018057824 */ /* 0x020fe200078e00ff */
[----:B------:R-:W-:Y:S01]  /*2910*/  ISETP.GT.AND P0, PT, R3, 0x8, P0 ;  /* 0x000000080300780c */ /* 0x000fe20000704270 */
[----:B------:R-:W-:Y:S02]  /*2920*/  BSSY B1, `(.L_x_40) ;  /* 0x0000007000017945 */ /* 0x000fe40003800000 */
[----:B------:R-:W-:-:S04]  /*2930*/  FMUL R5, R5, R88 ;  /* 0x0000005805057220 */ /* 0x000fc80000400000 */
[----:B------:R-:W-:-:S05]  /*2940*/  FFMA R5, R30, R19, R5 ;  /* 0x000000131e057223 */ /* 0x000fca0000000005 */
[----:B------:R-:W-:-:S05]  /*2950*/  F2FP.BF16.F32.PACK_AB R5, RZ, R5 ;  /* 0x00000005ff05723e */ /* 0x000fca00000010ff */
[----:B------:R0:W-:Y:S01]  /*2960*/  @P1 STG.E.U16 desc[UR36][R12.64+0x10], R5 ;  /* 0x000010050c001986 */ /* 0x0001e2000c101524 */
[----:B------:R-:W-:Y:S05]  /*2970*/  @!P0 BRA `(.L_x_41) ;  /* 0x0000000000048947 */ /* 0x000fea0003800000 */
[----:B------:R0:W5:Y:S02]  /*2980*/  LDG.E.LTC128B.U16 R24, desc[UR36][R8.64+0x12] ;  /* 0x0000122408187981 */ /* 0x000164000c1e1520 */
.L_x_41:
[----:B------:R-:W-:Y:S05]  /*2990*/  BSYNC B1 ;  /* 0x0000000000017941 */ /* 0x000fea0003800000 */
.L_x_40:
        /* <DEDUP_REMOVED lines=10> */
.L_x_43:
[----:B------:R-:W-:Y:S05]  /*2a40*/  BSYNC B1 ;  /* 0x0000000000017941 */ /* 0x000fea0003800000 */
.L_x_42:
        /* <DEDUP_REMOVED lines=10> */
.L_x_45:
[----:B------:R-:W-:Y:S05]  /*2af0*/  BSYNC B1 ;  /* 0x0000000000017941 */ /* 0x000fea0003800000 */
.L_x_44:
[----:B0----5:R-:W-:Y:S01]  /*2b00*/  IMAD.U32 R5, R24, 0x10000, RZ ;  /* 0x0001000018057824 */ /* 0x021fe200078e00ff */
        /* <DEDUP_REMOVED lines=8> */
.L_x_47:
[----:B------:R-:W-:Y:S05]  /*2b90*/  BSYNC B1 ;  /* 0x0000000000017941 */ /* 0x000fea0003800000 */
.L_x_46:
        /* <DEDUP_REMOVED lines=9> */
.L_x_49:
[----:B------:R-:W-:Y:S05]  /*2c30*/  BSYNC B1 ;  /* 0x0000000000017941 */ /* 0x000fea0003800000 */
.L_x_48:
        /* <DEDUP_REMOVED lines=10> */
.L_x_51:
[----:B------:R-:W-:Y:S05]  /*2ce0*/  BSYNC B1 ;  /* 0x0000000000017941 */ /* 0x000fea0003800000 */
.L_x_50:
        /* <DEDUP_REMOVED lines=10> */
.L_x_53:
[----:B------:R-:W-:Y:S05]  /*2d90*/  BSYNC B1 ;  /* 0x0000000000017941 */ /* 0x000fea0003800000 */
.L_x_52:
        /* <DEDUP_REMOVED lines=9> */
.L_x_55:
[----:B------:R-:W-:Y:S05]  /*2e30*/  BSYNC B1 ;  /* 0x0000000000017941 */ /* 0x000fea0003800000 */
.L_x_54:
        /* <DEDUP_REMOVED lines=9> */
.L_x_57:
[----:B------:R-:W-:Y:S05]  /*2ed0*/  BSYNC B1 ;  /* 0x0000000000017941 */ /* 0x000fea0003800000 */
.L_x_56:
        /* <DEDUP_REMOVED lines=10> */
.L_x_59:
[----:B------:R-:W-:Y:S05]  /*2f80*/  BSYNC B1 ;  /* 0x0000000000017941 */ /* 0x000fea0003800000 */
.L_x_58:
        /* <DEDUP_REMOVED lines=10> */
.L_x_61:
[----:B------:R-:W-:Y:S05]  /*3030*/  BSYNC B1 ;  /* 0x0000000000017941 */ /* 0x000fea0003800000 */
.L_x_60:
        /* <DEDUP_REMOVED lines=9> */
.L_x_63:
[----:B------:R-:W-:Y:S05]  /*30d0*/  BSYNC B1 ;  /* 0x0000000000017941 */ /* 0x000fea0003800000 */
.L_x_62:
        /* <DEDUP_REMOVED lines=9> */
.L_x_65:
[----:B------:R-:W-:Y:S05]  /*3170*/  BSYNC B1 ;  /* 0x0000000000017941 */ /* 0x000fea0003800000 */
.L_x_64:
        /* <DEDUP_REMOVED lines=10> */
.L_x_67:
[----:B------:R-:W-:Y:S05]  /*3220*/  BSYNC B1 ;  /* 0x0000000000017941 */ /* 0x000fea0003800000 */
.L_x_66:
        /* <DEDUP_REMOVED lines=10> */
.L_x_69:
[----:B------:R-:W-:Y:S05]  /*32d0*/  BSYNC B1 ;  /* 0x0000000000017941 */ /* 0x000fea0003800000 */
.L_x_68:
        /* <DEDUP_REMOVED lines=9> */
.L_x_71:
[----:B------:R-:W-:Y:S05]  /*3370*/  BSYNC B1 ;  /* 0x0000000000017941 */ /* 0x000fea0003800000 */
.L_x_70:
        /* <DEDUP_REMOVED lines=9> */
.L_x_73:
[----:B------:R-:W-:Y:S05]  /*3410*/  BSYNC B1 ;  /* 0x0000000000017941 */ /* 0x000fea0003800000 */
.L_x_72:
        /* <DEDUP_REMOVED lines=10> */
.L_x_75:
[----:B------:R-:W-:Y:S05]  /*34c0*/  BSYNC B1 ;  /* 0x0000000000017941 */ /* 0x000fea0003800000 */
.L_x_74:
        /* <DEDUP_REMOVED lines=10> */
.L_x_77:
[----:B------:R-:W-:Y:S05]  /*3570*/  BSYNC B1 ;  /* 0x0000000000017941 */ /* 0x000fea0003800000 */
.L_x_76:
        /* <DEDUP_REMOVED lines=9> */
.L_x_79:
[----:B------:R-:W-:Y:S05]  /*3610*/  BSYNC B1 ;  /* 0x0000000000017941 */ /* 0x000fea0003800000 */
.L_x_78:
        /* <DEDUP_REMOVED lines=9> */
.L_x_81:
[----:B------:R-:W-:Y:S05]  /*36b0*/  BSYNC B1 ;  /* 0x0000000000017941 */ /* 0x000fea0003800000 */
.L_x_80:
        /* <DEDUP_REMOVED lines=10> */
.L_x_83:
[----:B------:R-:W-:Y:S05]  /*3760*/  BSYNC B1 ;  /* 0x0000000000017941 */ /* 0x000fea0003800000 */
.L_x_82:
        /* <DEDUP_REMOVED lines=10> */
.L_x_85:
[----:B------:R-:W-:Y:S05]  /*3810*/  BSYNC B1 ;  /* 0x0000000000017941 */ /* 0x000fea0003800000 */
.L_x_84:
        /* <DEDUP_REMOVED lines=9> */
.L_x_87:
[----:B------:R-:W-:Y:S05]  /*38b0*/  BSYNC B1 ;  /* 0x0000000000017941 */ /* 0x000fea0003800000 */
.L_x_86:
        /* <DEDUP_REMOVED lines=9> */
.L_x_89:
[----:B------:R-:W-:Y:S05]  /*3950*/  BSYNC B1 ;  /* 0x0000000000017941 */ /* 0x000fea0003800000 */
.L_x_88:
        /* <DEDUP_REMOVED lines=10> */
.L_x_91:
[----:B------:R-:W-:Y:S05]  /*3a00*/  BSYNC B1 ;  /* 0x0000000000017941 */ /* 0x000fea0003800000 */
.L_x_90:
        /* <DEDUP_REMOVED lines=10> */
.L_x_93:
[----:B------:R-:W-:Y:S05]  /*3ab0*/  BSYNC B1 ;  /* 0x0000000000017941 */ /* 0x000fea0003800000 */
.L_x_92:
        /* <DEDUP_REMOVED lines=9> */
.L_x_95:
[----:B------:R-:W-:Y:S05]  /*3b50*/  BSYNC B1 ;  /* 0x0000000000017941 */ /* 0x000fea0003800000 */
.L_x_94:
        /* <DEDUP_REMOVED lines=9> */
.L_x_97:
[----:B------:R-:W-:Y:S05]  /*3bf0*/  BSYNC B1 ;  /* 0x0000000000017941 */ /* 0x000fea0003800000 */
.L_x_96:
        /* <DEDUP_REMOVED lines=10> */
.L_x_99:
[----:B------:R-:W-:Y:S05]  /*3ca0*/  BSYNC B1 ;  /* 0x0000000000017941 */ /* 0x000fea0003800000 */
.L_x_98:
        /* <DEDUP_REMOVED lines=10> */
.L_x_101:
[----:B------:R-:W-:Y:S05]  /*3d50*/  BSYNC B1 ;  /* 0x0000000000017941 */ /* 0x000fea0003800000 */
.L_x_100:
        /* <DEDUP_REMOVED lines=9> */
.L_x_103:
[----:B------:R-:W-:Y:S05]  /*3df0*/  BSYNC B1 ;  /* 0x0000000000017941 */ /* 0x000fea0003800000 */
.L_x_102:
        /* <DEDUP_REMOVED lines=9> */
.L_x_105:
[----:B------:R-:W-:Y:S05]  /*3e90*/  BSYNC B1 ;  /* 0x0000000000017941 */ /* 0x000fea0003800000 */
.L_x_104:
        /* <DEDUP_REMOVED lines=10> */
.L_x_107:
[----:B------:R-:W-:Y:S05]  /*3f40*/  BSYNC B1 ;  /* 0x0000000000017941 */ /* 0x000fea0003800000 */
.L_x_106:
        /* <DEDUP_REMOVED lines=10> */
.L_x_109:
[----:B------:R-:W-:Y:S05]  /*3ff0*/  BSYNC B1 ;  /* 0x0000000000017941 */ /* 0x000fea0003800000 */
.L_x_108:
        /* <DEDUP_REMOVED lines=9> */
.L_x_111:
[----:B------:R-:W-:Y:S05]  /*4090*/  BSYNC B1 ;  /* 0x0000000000017941 */ /* 0x000fea0003800000 */
.L_x_110:
        /* <DEDUP_REMOVED lines=9> */
.L_x_113:
[----:B------:R-:W-:Y:S05]  /*4130*/  BSYNC B1 ;  /* 0x0000000000017941 */ /* 0x000fea0003800000 */
.L_x_112:
        /* <DEDUP_REMOVED lines=10> */
.L_x_115:
[----:B------:R-:W-:Y:S05]  /*41e0*/  BSYNC B1 ;  /* 0x0000000000017941 */ /* 0x000fea0003800000 */
.L_x_114:
        /* <DEDUP_REMOVED lines=10> */
.L_x_117:
[----:B------:R-:W-:Y:S05]  /*4290*/  BSYNC B1 ;  /* 0x0000000000017941 */ /* 0x000fea0003800000 */
.L_x_116:
        /* <DEDUP_REMOVED lines=9> */
.L_x_119:
[----:B------:R-:W-:Y:S05]  /*4330*/  BSYNC B1 ;  /* 0x0000000000017941 */ /* 0x000fea0003800000 */
.L_x_118:
        /* <DEDUP_REMOVED lines=9> */
.L_x_121:
[----:B------:R-:W-:Y:S05]  /*43d0*/  BSYNC B1 ;  /* 0x0000000000017941 */ /* 0x000fea0003800000 */
.L_x_120:
        /* <DEDUP_REMOVED lines=10> */
.L_x_123:
[----:B------:R-:W-:Y:S05]  /*4480*/  BSYNC B1 ;  /* 0x0000000000017941 */ /* 0x000fea0003800000 */
.L_x_122:
        /* <DEDUP_REMOVED lines=10> */
.L_x_125:
[----:B------:R-:W-:Y:S05]  /*4530*/  BSYNC B1 ;  /* 0x0000000000017941 */ /* 0x000fea0003800000 */
.L_x_124:
        /* <DEDUP_REMOVED lines=9> */
.L_x_127:
[----:B------:R-:W-:Y:S05]  /*45d0*/  BSYNC B1 ;  /* 0x0000000000017941 */ /* 0x000fea0003800000 */
.L_x_126:
        /* <DEDUP_REMOVED lines=9> */
.L_x_129:
[----:B------:R-:W-:Y:S05]  /*4670*/  BSYNC B1 ;  /* 0x0000000000017941 */ /* 0x000fea0003800000 */
.L_x_128:
        /* <DEDUP_REMOVED lines=10> */
.L_x_131:
[----:B------:R-:W-:Y:S05]  /*4720*/  BSYNC B1 ;  /* 0x0000000000017941 */ /* 0x000fea0003800000 */
.L_x_130:
        /* <DEDUP_REMOVED lines=10> */
.L_x_133:
[----:B------:R-:W-:Y:S05]  /*47d0*/  BSYNC B1 ;  /* 0x0000000000017941 */ /* 0x000fea0003800000 */
.L_x_132:
        /* <DEDUP_REMOVED lines=9> */
.L_x_135:
[----:B------:R-:W-:Y:S05]  /*4870*/  BSYNC B1 ;  /* 0x0000000000017941 */ /* 0x000fea0003800000 */
.L_x_134:
        /* <DEDUP_REMOVED lines=9> */
.L_x_137:
[----:B------:R-:W-:Y:S05]  /*4910*/  BSYNC B1 ;  /* 0x0000000000017941 */ /* 0x000fea0003800000 */
.L_x_136:
        /* <DEDUP_REMOVED lines=10> */
.L_x_139:
[----:B------:R-:W-:Y:S05]  /*49c0*/  BSYNC B1 ;  /* 0x0000000000017941 */ /* 0x000fea0003800000 */
.L_x_138:
        /* <DEDUP_REMOVED lines=10> */
.L_x_141:
[----:B------:R-:W-:Y:S05]  /*4a70*/  BSYNC B1 ;  /* 0x0000000000017941 */ /* 0x000fea0003800000 */
.L_x_140:
        /* <DEDUP_REMOVED lines=9> */
.L_x_143:
[----:B------:R-:W-:Y:S05]  /*4b10*/  BSYNC B1 ;  /* 0x0000000000017941 */ /* 0x000fea0003800000 */
.L_x_142:
        /* <DEDUP_REMOVED lines=9> */
.L_x_145:
[----:B------:R-:W-:Y:S05]  /*4bb0*/  BSYNC B1 ;  /* 0x0000000000017941 */ /* 0x000fea0003800000 */
.L_x_144:
        /* <DEDUP_REMOVED lines=10> */
.L_x_147:
[----:B------:R-:W-:Y:S05]  /*4c60*/  BSYNC B1 ;  /* 0x0000000000017941 */ /* 0x000fea0003800000 */
.L_x_146:
[----:B-----5:R-:W-:Y:S01]  /*4c70*/  IMAD.U32 R5, R24, 0x10000, RZ ;  /* 0x0001000018057824 */ /* 0x020fe200078e00ff */
[----:B------:R-:W-:Y:S01]  /*4c80*/  ISETP.GT.AND P0, PT, R4, 0x79, PT ;  /* 0x000000790400780c */ /* 0x000fe20003f04270 */
[----:B------:R-:W-:Y:S01]  /*4c90*/  @P2 IMAD.MOV.U32 R4, RZ, RZ, R10 ;  /* 0x000000ffff042224 */ /* 0x000fe200078e000a */
[----:B------:R-:W-:Y:S01]  /*4ca0*/  BSSY B1, `(.L_x_148) ;  /* 0x000000a000017945 */ /* 0x000fe20003800000 */
[----:B------:R-:W-:Y:S01]  /*4cb0*/  FMUL R5, R5, R88 ;  /* 0x0000005805057220 */ /* 0x000fe20000400000 */
[----:B------:R-:W-:-:S03]  /*4cc0*/  ISETP.GT.AND P3, PT, R3, RZ, P0 ;  /* 0x000000ff0300720c */ /* 0x000fc60000764270 */
[----:B------:R-:W-:-:S05]  /*4cd0*/  FFMA R5, R84, R19, R5 ;  /* 0x0000001354057223 */ /* 0x000fca0000000005 */
[----:B------:R-:W-:-:S04]  /*4ce0*/  F2FP.BF16.F32.PACK_AB R5, RZ, R5 ;  /* 0x00000005ff05723e */ /* 0x000fc800000010ff */
[----:B0-----:R-:W-:Y:S01]  /*4cf0*/  PRMT R14, R5, 0x7610, R14 ;  /* 0x00007610050e7816 */ /* 0x001fe2000000000e */
[----:B------:R-:W-:-:S05]  /*4d00*/  @P2 IMAD.MOV.U32 R5, RZ, RZ, R11 ;  /* 0x000000ffff052224 */ /* 0x000fca00078e000b */
[----:B------:R0:W-:Y:S01]  /*4d10*/  @P2 STG.E.U16 desc[UR36][R4.64+0xf0], R14 ;  /* 0x0000f00e04002986 */ /* 0x0001e2000c101524 */
[----:B------:R-:W-:Y:S05]  /*4d20*/  @!P3 BRA `(.L_x_149) ;  /* 0x000000000004b947 */ /* 0x000fea0003800000 */
[----:B------:R0:W5:Y:S02]  /*4d30*/  LDG.E.LTC128B.U16 R24, desc[UR36][R6.64+0xf2] ;  /* 0x0000f22406187981 */ /* 0x000164000c1e1520 */
.L_x_149:
[----:B------:R-:W-:Y:S05]  /*4d40*/  BSYNC B1 ;  /* 0x0000000000017941 */ /* 0x000fea0003800000 */
.L_x_148:
        /* <DEDUP_REMOVED lines=9> */
.L_x_151:
[----:B------:R-:W-:Y:S05]  /*4de0*/  BSYNC B1 ;  /* 0x0000000000017941 */ /* 0x000fea0003800000 */
.L_x_150:
[----:B-----5:R-:W-:Y:S01]  /*4df0*/  IMAD.U32 R5, R24, 0x10000, RZ ;  /* 0x0001000018057824 */ /* 0x020fe200078e00ff */
[----:B------:R-:W-:Y:S01]  /*4e00*/  ISETP.GT.AND P0, PT, R3, 0x8, P0 ;  /* 0x000000080300780c */ /* 0x000fe20000704270 */
[----:B0-----:R-:W-:Y:S01]  /*4e10*/  @P1 IMAD.MOV.U32 R4, RZ, RZ, R12 ;  /* 0x000000ffff041224 */ /* 0x001fe200078e000c */
[----:B------:R-:W-:Y:S01]  /*4e20*/  BSSY B1, `(.L_x_152) ;  /* 0x0000009000017945 */ /* 0x000fe20003800000 */
[----:B------:R-:W-:-:S04]  /*4e30*/  FMUL R5, R5, R88 ;  /* 0x0000005805057220 */ /* 0x000fc80000400000 */
[----:B------:R-:W-:-:S05]  /*4e40*/  FFMA R5, R86, R19, R5 ;  /* 0x0000001356057223 */ /* 0x000fca0000000005 */
[----:B------:R-:W-:-:S04]  /*4e50*/  F2FP.BF16.F32.PACK_AB R5, RZ, R5 ;  /* 0x00000005ff05723e */ /* 0x000fc800000010ff */
[----:B-1-3--:R-:W-:Y:S01]  /*4e60*/  PRMT R6, R5, 0x7610, R6 ;  /* 0x0000761005067816 */ /* 0x00afe20000000006 */
[----:B------:R-:W-:-:S05]  /*4e70*/  @P1 IMAD.MOV.U32 R5, RZ, RZ, R13 ;  /* 0x000000ffff051224 */ /* 0x000fca00078e000d */
[----:B------:R0:W-:Y:S01]  /*4e80*/  @P1 STG.E.U16 desc[UR36][R4.64+0xf0], R6 ;  /* 0x0000f00604001986 */ /* 0x0001e2000c101524 */
[----:B------:R-:W-:Y:S05]  /*4e90*/  @!P0 BRA `(.L_x_153) ;  /* 0x0000000000048947 */ /* 0x000fea0003800000 */
[----:B------:R1:W5:Y:S02]  /*4ea0*/  LDG.E.LTC128B.U16 R24, desc[UR36][R8.64+0xf2] ;  /* 0x0000f22408187981 */ /* 0x000364000c1e1520 */
.L_x_153:
[----:B------:R-:W-:Y:S05]  /*4eb0*/  BSYNC B1 ;  /* 0x0000000000017941 */ /* 0x000fea0003800000 */
.L_x_152:
[----:B------:R-:W-:Y:S05]  /*4ec0*/  @!P0 BRA `(.L_x_154) ;  /* 0x0000001000e88947 */ /* 0x000fea0003800000 */
[----:B-----5:R-:W-:-:S04]  /*4ed0*/  IMAD.U32 R3, R24, 0x10000, RZ ;  /* 0x0001000018037824 */ /* 0x020fc800078e00ff */
[----:B0-----:R-:W-:-:S04]  /*4ee0*/  FMUL R4, R3, R88 ;  /* 0x0000005803047220 */ /* 0x001fc80000400000 */
[----:B------:R-:W-:-:S05]  /*4ef0*/  FFMA R4, R87, R19, R4 ;  /* 0x0000001357047223 */ /* 0x000fca0000000004 */
[----:B------:R-:W-:-:S05]  /*4f00*/  F2FP.BF16.F32.PACK_AB R4, RZ, R4 ;  /* 0x00000004ff04723e */ /* 0x000fca00000010ff */
[----:B------:R3:W-:Y:S01]  /*4f10*/  STG.E.U16 desc[UR36][R12.64+0xf2], R4 ;  /* 0x0000f2040c007986 */ /* 0x0007e2000c101524 */
[----:B------:R-:W-:Y:S05]  /*4f20*/  BRA `(.L_x_154) ;  /* 0x0000001000d07947 */ /* 0x000fea0003800000 */
.L_x_29:
[----:B------:R-:W-:Y:S01]  /*4f30*/  ISETP.GT.AND P3, PT, R4, 0x1, PT ;  /* 0x000000010400780c */ /* 0x000fe20003f64270 */
[----:B------:R-:W-:Y:S01]  /*4f40*/  ULDC.64 UR4, c[0x0][0x5c0] ;  /* 0x0001700000047ab9 */ /* 0x000fe20000000a00 */
[-C--:B------:R-:W-:Y:S01]  /*4f50*/  FMUL R24, R24, R19.reuse ;  /* 0x0000001318187220 */ /* 0x080fe20000400000 */
[----:B------:R-:W-:Y:S01]  /*4f60*/  LEA R6, P4, R102, UR4, 0x1 ;  /* 0x0000000466067c11 */ /* 0x000fe2000f8808ff */
[-C--:B------:R-:W-:Y:S01]  /*4f70*/  FMUL R25, R25, R19.reuse ;  /* 0x0000001319197220 */ /* 0x080fe20000400000 */
[----:B------:R-:W-:Y:S01]  /*4f80*/  ISETP.GT.AND P0, PT, R3, RZ, P3 ;  /* 0x000000ff0300720c */ /* 0x000fe20001f04270 */
[-C--:B------:R-:W-:Y:S01]  /*4f90*/  FMUL R26, R26, R19.reuse ;  /* 0x000000131a1a7220 */ /* 0x080fe20000400000 */
[----:B------:R-:W-:Y:S01]  /*4fa0*/  F2FP.BF16.F32.PACK_AB R24, RZ, R24 ;  /* 0x00000018ff18723e */ /* 0x000fe200000010ff */
[-C--:B------:R-:W-:Y:S01]  /*4fb0*/  FMUL R27, R27, R19.reuse ;  /* 0x000000131b1b7220 */ /* 0x080fe20000400000 */
[----:B------:R-:W-:Y:S01]  /*4fc0*/  LEA.HI.X R7, R102, UR5, R113, 0x1, P4 ;  /* 0x0000000566077c11 */ /* 0x000fe2000a0f0c71 */
[----:B------:R-:W-:Y:S01]  /*4fd0*/  FMUL R28, R28, R19 ;  /* 0x000000131c1c7220 */ /* 0x000fe20000400000 */
[----:B------:R-:W-:Y:S01]  /*4fe0*/  F2FP.BF16.F32.PACK_AB R25, RZ, R25 ;  /* 0x00000019ff19723e */ /* 0x000fe200000010ff */
[-C--:B------:R-:W-:Y:S01]  /*4ff0*/  FMUL R29, R29, R19.reuse ;  /* 0x000000131d1d7220 */ /* 0x080fe20000400000 */
[----:B------:R-:W-:Y:S01]  /*5000*/  ISETP.GT.AND P2, PT, R3, 0x8, P2 ;  /* 0x000000080300780c */ /* 0x000fe20001744270 */
[----:B------:R-:W-:Y:S01]  /*5010*/  @P1 STG.E.U16 desc[UR36][R6.64], R24 ;  /* 0x0000001806001986 */ /* 0x000fe2000c101524 */
[----:B------:R-:W-:Y:S01]  /*5020*/  ISETP.GT.AND P1, PT, R4, 0x8, PT ;  /* 0x000000080400780c */ /* 0x000fe20003f24270 */
[-C--:B------:R-:W-:Y:S01]  /*5030*/  FMUL R30, R30, R19.reuse ;  /* 0x000000131e1e7220 */ /* 0x080fe20000400000 */
[C---:B------:R-:W-:Y:S01]  /*5040*/  SHF.L.U64.HI R5, R92.reuse, 0x1, R91 ;  /* 0x000000015c057819 */ /* 0x040fe2000001025b */
[----:B------:R-:W-:Y:S01]  /*5050*/  @P0 STG.E.U16 desc[UR36][R6.64+0x2], R25 ;  /* 0x0000021906000986 */ /* 0x000fe2000c101524 */
[----:B------:R-:W-:Y:S01]  /*5060*/  LEA R8, P5, R92, R6, 0x1 ;  /* 0x000000065c087211 */ /* 0x000fe200078a08ff */
[-C--:B------:R-:W-:Y:S01]  /*5070*/  FMUL R31, R31, R19.reuse ;  /* 0x000000131f1f7220 */ /* 0x080fe20000400000 */
[----:B------:R-:W-:Y:S01]  /*5080*/  ISETP.GT.AND P3, PT, R3, 0x8, P3 ;  /* 0x000000080300780c */ /* 0x000fe20001f64270 */
[-C--:B------:R-:W-:Y:S01]  /*5090*/  FMUL R32, R32, R19.reuse ;  /* 0x0000001320207220 */ /* 0x080fe20000400000 */
[----:B------:R-:W-:Y:S01]  /*50a0*/  ISETP.GT.AND P0, PT, R4, 0x9, PT ;  /* 0x000000090400780c */ /* 0x000fe20003f04270 */
[----:B------:R-:W-:Y:S01]  /*50b0*/  IMAD.X R9, R5, 0x1, R7, P5 ;  /* 0x0000000105097824 */ /* 0x000fe200028e0607 */
[----:B------:R-:W-:Y:S01]  /*50c0*/  ISETP.GT.AND P4, PT, R3, RZ, P1 ;  /* 0x000000ff0300720c */ /* 0x000fe20000f84270 */
[-C--:B------:R-:W-:Y:S01]  /*50d0*/  FMUL R33, R33, R19.reuse ;  /* 0x0000001321217220 */ /* 0x080fe20000400000 */
[----:B------:R-:W-:Y:S01]  /*50e0*/  F2FP.BF16.F32.PACK_AB R26, RZ, R26 ;  /* 0x0000001aff1a723e */ /* 0x000fe200000010ff */
[-C--:B------:R-:W-:Y:S01]  /*50f0*/  FMUL R34, R34, R19.reuse ;  /* 0x0000001322227220 */ /* 0x080fe20000400000 */
[----:B------:R-:W-:Y:S01]  /*5100*/  ISETP.GT.AND P5, PT, R3, RZ, P0 ;  /* 0x000000ff0300720c */ /* 0x000fe200007a4270 */
[----:B------:R-:W-:Y:S01]  /*5110*/  FMUL R35, R35, R19 ;  /* 0x0000001323237220 */ /* 0x000fe20000400000 */
[----:B------:R-:W-:Y:S01]  /*5120*/  F2FP.BF16.F32.PACK_AB R27, RZ, R27 ;  /* 0x0000001bff1b723e */ /* 0x000fe200000010ff */
[----:B------:R-:W-:Y:S01]  /*5130*/  @P2 STG.E.U16 desc[UR36][R8.64], R26 ;  /* 0x0000001a08002986 */ /* 0x000fe2000c101524 */
[----:B------:R-:W-:Y:S01]  /*5140*/  F2FP.BF16.F32.PACK_AB R28, RZ, R28 ;  /* 0x0000001cff1c723e */ /* 0x000fe200000010ff */
[-C--:B------:R-:W-:Y:S01]  /*5150*/  FMUL R36, R36, R19.reuse ;  /* 0x0000001324247220 */ /* 0x080fe20000400000 */
[----:B------:R-:W-:Y:S01]  /*5160*/  ISETP.GT.AND P2, PT, R3, 0x8, P1 ;  /* 0x000000080300780c */ /* 0x000fe20000f44270 */
[----:B------:R-:W-:Y:S01]  /*5170*/  @P3 STG.E.U16 desc[UR36][R8.64+0x2], R27 ;  /* 0x0000021b08003986 */ /* 0x000fe2000c101524 */
[----:B------:R-:W-:Y:S01]  /*5180*/  ISETP.GT.AND P1, PT, R4, 0x10, PT ;  /* 0x000000100400780c */ /* 0x000fe20003f24270 */
[----:B------:R-:W-:Y:S01]  /*5190*/  FMUL R37, R37, R19 ;  /* 0x0000001325257220 */ /* 0x000fe20000400000 */
[----:B------:R-:W-:Y:S01]  /*51a0*/  F2FP.BF16.F32.PACK_AB R29, RZ, R29 ;  /* 0x0000001dff1d723e */ /* 0x000fe200000010ff */
[----:B------:R-:W-:Y:S01]  /*51b0*/  @P4 STG.E.U16 desc[UR36][R6.64+0x10], R28 ;  /* 0x0000101c06004986 */ /* 0x000fe2000c101524 */
[C---:B------:R-:W-:Y:S01]  /*51c0*/  ISETP.GT.AND P3, PT, R3.reuse, 0x8, P0 ;  /* 0x000000080300780c */ /* 0x040fe20000764270 */
[-C--:B------:R-:W-:Y:S01]  /*51d0*/  FMUL R38, R38, R19.reuse ;  /* 0x0000001326267220 */ /* 0x080fe20000400000 */
[----:B------:R-:W-:Y:S01]  /*51e0*/  ISETP.GT.AND P0, PT, R4, 0x11, PT ;  /* 0x000000110400780c */ /* 0x000fe20003f04270 */
[----:B------:R-:W-:Y:S01]  /*51f0*/  @P5 STG.E.U16 desc[UR36][R6.64+0x12], R29 ;  /* 0x0000121d06005986 */ /* 0x000fe2000c101524 */
        /* <DEDUP_REMOVED lines=161> */
[----:B------:R-:W-:Y:S01]  /*5c10*/  FMUL R87, R87, R19 ;  /* 0x0000001357577220 */ /* 0x000fe20000400000 */
[----:B------:R-:W-:-:S02]  /*5c20*/  F2FP.BF16.F32.PACK_AB R62, RZ, R62 ;  /* 0x0000003eff3e723e */ /* 0x000fc400000010ff */
[C---:B------:R-:W-:Y:S02]  /*5c30*/  ISETP.GT.AND P5, PT, R3.reuse, RZ, P0 ;  /* 0x000000ff0300720c */ /* 0x040fe400007a4270 */
[----:B------:R-:W-:Y:S01]  /*5c40*/  F2FP.BF16.F32.PACK_AB R63, RZ, R63 ;  /* 0x0000003fff3f723e */ /* 0x000fe200000010ff */
[----:B------:R-:W-:Y:S01]  /*5c50*/  @P2 STG.E.U16 desc[UR36][R8.64+0x90], R62 ;  /* 0x0000903e08002986 */ /* 0x000fe2000c101524 */
[----:B------:R-:W-:Y:S02]  /*5c60*/  F2FP.BF16.F32.PACK_AB R64, RZ, R64 ;  /* 0x00000040ff40723e */ /* 0x000fe400000010ff */
[C---:B------:R-:W-:Y:S01]  /*5c70*/  ISETP.GT.AND P2, PT, R3.reuse, 0x8, P1 ;  /* 0x000000080300780c */ /* 0x040fe20000f44270 */
[----:B------:R-:W-:Y:S01]  /*5c80*/  @P3 STG.E.U16 desc[UR36][R8.64+0x92], R63 ;  /* 0x0000923f08003986 */ /* 0x000fe2000c101524 */
[----:B------:R-:W-:Y:S02]  /*5c90*/  ISETP.GT.AND P1, PT, R4, 0x58, PT ;  /* 0x000000580400780c */ /* 0x000fe40003f24270 */
[----:B------:R-:W-:Y:S01]  /*5ca0*/  F2FP.BF16.F32.PACK_AB R65, RZ, R65 ;  /* 0x00000041ff41723e */ /* 0x000fe200000010ff */
[----:B------:R-:W-:Y:S01]  /*5cb0*/  @P4 STG.E.U16 desc[UR36][R6.64+0xa0], R64 ;  /* 0x0000a04006004986 */ /* 0x000fe2000c101524 */
[----:B------:R-:W-:-:S02]  /*5cc0*/  ISETP.GT.AND P3, PT, R3, 0x8, P0 ;  /* 0x000000080300780c */ /* 0x000fc40000764270 */
[----:B------:R-:W-:Y:S01]  /*5cd0*/  ISETP.GT.AND P0, PT, R4, 0x59, PT ;  /* 0x000000590400780c */ /* 0x000fe20003f04270 */
[----:B------:R-:W-:Y:S01]  /*5ce0*/  @P5 STG.E.U16 desc[UR36][R6.64+0xa2], R65 ;  /* 0x0000a24106005986 */ /* 0x000fe2000c101524 */
[C---:B------:R-:W-:Y:S02]  /*5cf0*/  ISETP.GT.AND P4, PT, R3.reuse, RZ, P1 ;  /* 0x000000ff0300720c */ /* 0x040fe40000f84270 */
[----:B------:R-:W-:Y:S02]  /*5d00*/  F2FP.BF16.F32.PACK_AB R66, RZ, R66 ;  /* 0x00000042ff42723e */ /* 0x000fe400000010ff */
[----:B------:R-:W-:Y:S02]  /*5d10*/  ISETP.GT.AND P5, PT, R3, RZ, P0 ;  /* 0x000000ff0300720c */ /* 0x000fe400007a4270 */
[----:B------:R-:W-:Y:S01]  /*5d20*/  F2FP.BF16.F32.PACK_AB R67, RZ, R67 ;  /* 0x00000043ff43723e */ /* 0x000fe200000010ff */
[----:B------:R-:W-:Y:S01]  /*5d30*/  @P2 STG.E.U16 desc[UR36][R8.64+0xa0], R66 ;  /* 0x0000a04208002986 */ /* 0x000fe2000c101524 */
[----:B------:R-:W-:-:S02]  /*5d40*/  F2FP.BF16.F32.PACK_AB R68, RZ, R68 ;  /* 0x00000044ff44723e */ /* 0x000fc400000010ff */
[C---:B------:R-:W-:Y:S01]  /*5d50*/  ISETP.GT.AND P2, PT, R3.reuse, 0x8, P1 ;  /* 0x000000080300780c */ /* 0x040fe20000f44270 */
[----:B------:R-:W-:Y:S01]  /*5d60*/  @P3 STG.E.U16 desc[UR36][R8.64+0xa2], R67 ;  /* 0x0000a24308003986 */ /* 0x000fe2000c101524 */
[C---:B------:R-:W-:Y:S02]  /*5d70*/  ISETP.GT.AND P1, PT, R4.reuse, 0x60, PT ;  /* 0x000000600400780c */ /* 0x040fe40003f24270 */
[----:B------:R-:W-:Y:S01]  /*5d80*/  F2FP.BF16.F32.PACK_AB R69, RZ, R69 ;  /* 0x00000045ff45723e */ /* 0x000fe200000010ff */
[----:B------:R-:W-:Y:S01]  /*5d90*/  @P4 STG.E.U16 desc[UR36][R6.64+0xb0], R68 ;  /* 0x0000b04406004986 */ /* 0x000fe2000c101524 */
[C---:B------:R-:W-:Y:S02]  /*5da0*/  ISETP.GT.AND P3, PT, R3.reuse, 0x8, P0 ;  /* 0x000000080300780c */ /* 0x040fe40000764270 */
[----:B------:R-:W-:Y:S01]  /*5db0*/  ISETP.GT.AND P0, PT, R4, 0x61, PT ;  /* 0x000000610400780c */ /* 0x000fe20003f04270 */
[----:B------:R-:W-:Y:S01]  /*5dc0*/  @P5 STG.E.U16 desc[UR36][R6.64+0xb2], R69 ;  /* 0x0000b24506005986 */ /* 0x000fe2000c101524 */
[----:B------:R-:W-:-:S02]  /*5dd0*/  ISETP.GT.AND P4, PT, R3, RZ, P1 ;  /* 0x000000ff0300720c */ /* 0x000fc40000f84270 */
[C---:B------:R-:W-:Y:S02]  /*5de0*/  ISETP.GT.AND P5, PT, R3.reuse, RZ, P0 ;  /* 0x000000ff0300720c */ /* 0x040fe400007a4270 */
[----:B------:R-:W-:Y:S02]  /*5df0*/  F2FP.BF16.F32.PACK_AB R70, RZ, R70 ;  /* 0x00000046ff46723e */ /* 0x000fe400000010ff */
[----:B------:R-:W-:Y:S02]  /*5e00*/  F2FP.BF16.F32.PACK_AB R71, RZ, R71 ;  /* 0x00000047ff47723e */ /* 0x000fe400000010ff */
[----:B------:R-:W-:Y:S01]  /*5e10*/  F2FP.BF16.F32.PACK_AB R72, RZ, R72 ;  /* 0x00000048ff48723e */ /* 0x000fe200000010ff */
[----:B------:R-:W-:Y:S01]  /*5e20*/  @P2 STG.E.U16 desc[UR36][R8.64+0xb0], R70 ;  /* 0x0000b04608002986 */ /* 0x000fe2000c101524 */
[----:B------:R-:W-:Y:S02]  /*5e30*/  F2FP.BF16.F32.PACK_AB R73, RZ, R73 ;  /* 0x00000049ff49723e */ /* 0x000fe400000010ff */
[C---:B------:R-:W-:Y:S01]  /*5e40*/  ISETP.GT.AND P1, PT, R3.reuse, 0x8, P1 ;  /* 0x000000080300780c */ /* 0x040fe20000f24270 */
[----:B------:R-:W-:Y:S01]  /*5e50*/  @P3 STG.E.U16 desc[UR36][R8.64+0xb2], R71 ;  /* 0x0000b24708003986 */ /* 0x000fe2000c101524 */
[----:B------:R-:W-:-:S02]  /*5e60*/  ISETP.GT.AND P2, PT, R3, 0x8, P0 ;  /* 0x000000080300780c */ /* 0x000fc40000744270 */
[C---:B------:R-:W-:Y:S01]  /*5e70*/  ISETP.GT.AND P0, PT, R4.reuse, 0x69, PT ;  /* 0x000000690400780c */ /* 0x040fe20003f04270 */
[----:B------:R-:W-:Y:S01]  /*5e80*/  @P4 STG.E.U16 desc[UR36][R6.64+0xc0], R72 ;  /* 0x0000c04806004986 */ /* 0x000fe2000c101524 */
[----:B------:R-:W-:Y:S02]  /*5e90*/  ISETP.GT.AND P4, PT, R4, 0x68, PT ;  /* 0x000000680400780c */ /* 0x000fe40003f84270 */
[----:B------:R-:W-:Y:S01]  /*5ea0*/  F2FP.BF16.F32.PACK_AB R74, RZ, R74 ;  /* 0x0000004aff4a723e */ /* 0x000fe200000010ff */
[----:B------:R-:W-:Y:S01]  /*5eb0*/  @P5 STG.E.U16 desc[UR36][R6.64+0xc2], R73 ;  /* 0x0000c24906005986 */ /* 0x000fe2000c101524 */
[C---:B------:R-:W-:Y:S02]  /*5ec0*/  ISETP.GT.AND P5, PT, R3.reuse, RZ, P4 ;  /* 0x000000ff0300720c */ /* 0x040fe400027a4270 */
[----:B------:R-:W-:Y:S01]  /*5ed0*/  ISETP.GT.AND P3, PT, R3, RZ, P0 ;  /* 0x000000ff0300720c */ /* 0x000fe20000764270 */
[----:B------:R-:W-:Y:S01]  /*5ee0*/  @P1 STG.E.U16 desc[UR36][R8.64+0xc0], R74 ;  /* 0x0000c04a08001986 */ /* 0x000fe2000c101524 */
[----:B------:R-:W-:-:S02]  /*5ef0*/  F2FP.BF16.F32.PACK_AB R75, RZ, R75 ;  /* 0x0000004bff4b723e */ /* 0x000fc400000010ff */
[----:B------:R-:W-:Y:S02]  /*5f00*/  F2FP.BF16.F32.PACK_AB R76, RZ, R76 ;  /* 0x0000004cff4c723e */ /* 0x000fe400000010ff */
[C---:B------:R-:W-:Y:S01]  /*5f10*/  ISETP.GT.AND P4, PT, R3.reuse, 0x8, P4 ;  /* 0x000000080300780c */ /* 0x040fe20002784270 */
[----:B------:R-:W-:Y:S01]  /*5f20*/  @P2 STG.E.U16 desc[UR36][R8.64+0xc2], R75 ;  /* 0x0000c24b08002986 */ /* 0x000fe2000c101524 */
[----:B------:R-:W-:Y:S02]  /*5f30*/  F2FP.BF16.F32.PACK_AB R77, RZ, R77 ;  /* 0x0000004dff4d723e */ /* 0x000fe400000010ff */
[C---:B------:R-:W-:Y:S01]  /*5f40*/  ISETP.GT.AND P2, PT, R4.reuse, 0x71, PT ;  /* 0x000000710400780c */ /* 0x040fe20003f44270 */
[----:B------:R-:W-:Y:S01]  /*5f50*/  @P5 STG.E.U16 desc[UR36][R6.64+0xd0], R76 ;  /* 0x0000d04c06005986 */ /* 0x000fe2000c101524 */
[----:B------:R-:W-:Y:S02]  /*5f60*/  ISETP.GT.AND P5, PT, R3, 0x8, P0 ;  /* 0x000000080300780c */ /* 0x000fe400007a4270 */
[C---:B------:R-:W-:Y:S01]  /*5f70*/  ISETP.GT.AND P1, PT, R4.reuse, 0x78, PT ;  /* 0x000000780400780c */ /* 0x040fe20003f24270 */
[----:B------:R-:W-:Y:S01]  /*5f80*/  @P3 STG.E.U16 desc[UR36][R6.64+0xd2], R77 ;  /* 0x0000d24d06003986 */ /* 0x000fe2000c101524 */
[----:B------:R-:W-:-:S02]  /*5f90*/  ISETP.GT.AND P3, PT, R4, 0x70, PT ;  /* 0x000000700400780c */ /* 0x000fc40003f64270 */
[----:B------:R-:W-:Y:S01]  /*5fa0*/  ISETP.GT.AND P0, PT, R4, 0x79, PT ;  /* 0x000000790400780c */ /* 0x000fe20003f04270 */
[----:B------:R-:W-:Y:S01]  /*5fb0*/  @P4 IMAD.MOV.U32 R4, RZ, RZ, R8 ;  /* 0x000000ffff044224 */ /* 0x000fe200078e0008 */
[----:B------:R-:W-:Y:S01]  /*5fc0*/  F2FP.BF16.F32.PACK_AB R78, RZ, R78 ;  /* 0x0000004eff4e723e */ /* 0x000fe200000010ff */
[----:B------:R-:W-:Y:S01]  /*5fd0*/  @P4 IMAD.MOV.U32 R5, RZ, RZ, R9 ;  /* 0x000000ffff054224 */ /* 0x000fe200078e0009 */
[----:B------:R-:W-:Y:S02]  /*5fe0*/  F2FP.BF16.F32.PACK_AB R79, RZ, R79 ;  /* 0x0000004fff4f723e */ /* 0x000fe400000010ff */
[----:B------:R-:W-:Y:S02]  /*5ff0*/  F2FP.BF16.F32.PACK_AB R80, RZ, R80 ;  /* 0x00000050ff50723e */ /* 0x000fe400000010ff */
[----:B------:R0:W-:Y:S01]  /*6000*/  @P4 STG.E.U16 desc[UR36][R4.64+0xd0], R78 ;  /* 0x0000d04e04004986 */ /* 0x0001e2000c101524 */
[----:B------:R-:W-:Y:S02]  /*6010*/  ISETP.GT.AND P4, PT, R3, RZ, P2 ;  /* 0x000000ff0300720c */ /* 0x000fe40001784270 */
[----:B------:R-:W-:-:S02]  /*6020*/  F2FP.BF16.F32.PACK_AB R81, RZ, R81 ;  /* 0x00000051ff51723e */ /* 0x000fc400000010ff */
[----:B------:R-:W-:Y:S02]  /*6030*/  ISETP.GT.AND P2, PT, R3, 0x8, P2 ;  /* 0x000000080300780c */ /* 0x000fe40001744270 */
[----:B------:R-:W-:Y:S02]  /*6040*/  F2FP.BF16.F32.PACK_AB R82, RZ, R82 ;  /* 0x00000052ff52723e */ /* 0x000fe400000010ff */
[----:B------:R-:W-:Y:S02]  /*6050*/  F2FP.BF16.F32.PACK_AB R83, RZ, R83 ;  /* 0x00000053ff53723e */ /* 0x000fe400000010ff */
[----:B------:R-:W-:Y:S01]  /*6060*/  F2FP.BF16.F32.PACK_AB R84, RZ, R84 ;  /* 0x00000054ff54723e */ /* 0x000fe200000010ff */
[----:B0-----:R-:W-:Y:S01]  /*6070*/  @P5 IMAD.MOV.U32 R4, RZ, RZ, R8 ;  /* 0x000000ffff045224 */ /* 0x001fe200078e0008 */
[----:B------:R-:W-:Y:S01]  /*6080*/  F2FP.BF16.F32.PACK_AB R85, RZ, R85 ;  /* 0x00000055ff55723e */ /* 0x000fe200000010ff */
[----:B------:R-:W-:Y:S01]  /*6090*/  @P5 IMAD.MOV.U32 R5, RZ, RZ, R9 ;  /* 0x000000ffff055224 */ /* 0x000fe200078e0009 */
[----:B------:R-:W-:-:S02]  /*60a0*/  F2FP.BF16.F32.PACK_AB R86, RZ, R86 ;  /* 0x00000056ff56723e */ /* 0x000fc400000010ff */
[----:B------:R-:W-:Y:S02]  /*60b0*/  F2FP.BF16.F32.PACK_AB R87, RZ, R87 ;  /* 0x00000057ff57723e */ /* 0x000fe400000010ff */
[----:B------:R0:W-:Y:S01]  /*60c0*/  @P5 STG.E.U16 desc[UR36][R4.64+0xd2], R79 ;  /* 0x0000d24f04005986 */ /* 0x0001e2000c101524 */
[C---:B------:R-:W-:Y:S02]  /*60d0*/  ISETP.GT.AND P5, PT, R3.reuse, RZ, P3 ;  /* 0x000000ff0300720c */ /* 0x040fe40001fa4270 */
[----:B------:R-:W-:-:S11]  /*60e0*/  ISETP.GT.AND P3, PT, R3, 0x8, P3 ;  /* 0x000000080300780c */ /* 0x000fd60001f64270 */
[----:B0-----:R-:W-:Y:S02]  /*60f0*/  @P5 IMAD.MOV.U32 R4, RZ, RZ, R6 ;  /* 0x000000ffff045224 */ /* 0x001fe400078e0006 */
[----:B------:R-:W-:-:S05]  /*6100*/  @P5 IMAD.MOV.U32 R5, RZ, RZ, R7 ;  /* 0x000000ffff055224 */ /* 0x000fca00078e0007 */
[----:B------:R0:W-:Y:S01]  /*6110*/  @P5 STG.E.U16 desc[UR36][R4.64+0xe0], R80 ;  /* 0x0000e05004005986 */ /* 0x0001e2000c101524 */
[C---:B------:R-:W-:Y:S02]  /*6120*/  ISETP.GT.AND P5, PT, R3.reuse, RZ, P0 ;  /* 0x000000ff0300720c */ /* 0x040fe400007a4270 */
[----:B------:R-:W-:Y:S01]  /*6130*/  ISETP.GT.AND P0, PT, R3, 0x8, P0 ;  /* 0x000000080300780c */ /* 0x000fe20000704270 */
[----:B0-----:R-:W-:Y:S02]  /*6140*/  @P4 IMAD.MOV.U32 R4, RZ, RZ, R6 ;  /* 0x000000ffff044224 */ /* 0x001fe400078e0006 */
[----:B------:R-:W-:-:S05]  /*6150*/  @P4 IMAD.MOV.U32 R5, RZ, RZ, R7 ;  /* 0x000000ffff054224 */ /* 0x000fca00078e0007 */
[----:B------:R0:W-:Y:S01]  /*6160*/  @P4 STG.E.U16 desc[UR36][R4.64+0xe2], R81 ;  /* 0x0000e25104004986 */ /* 0x0001e2000c101524 */
[C---:B------:R-:W-:Y:S02]  /*6170*/  ISETP.GT.AND P4, PT, R3.reuse, RZ, P1 ;  /* 0x000000ff0300720c */ /* 0x040fe40000f84270 */
[----:B------:R-:W-:Y:S01]  /*6180*/  ISETP.GT.AND P1, PT, R3, 0x8, P1 ;  /* 0x000000080300780c */ /* 0x000fe20000f24270 */
[----:B0-----:R-:W-:Y:S02]  /*6190*/  @P3 IMAD.MOV.U32 R4, RZ, RZ, R8 ;  /* 0x000000ffff043224 */ /* 0x001fe400078e0008 */
[----:B------:R-:W-:-:S05]  /*61a0*/  @P3 IMAD.MOV.U32 R5, RZ, RZ, R9 ;  /* 0x000000ffff053224 */ /* 0x000fca00078e0009 */
[----:B------:R0:W-:Y:S02]  /*61b0*/  @P3 STG.E.U16 desc[UR36][R4.64+0xe0], R82 ;  /* 0x0000e05204003986 */ /* 0x0001e4000c101524 */
[----:B0-----:R-:W-:Y:S02]  /*61c0*/  @P2 IMAD.MOV.U32 R4, RZ, RZ, R8 ;  /* 0x000000ffff042224 */ /* 0x001fe400078e0008 */
[----:B------:R-:W-:-:S05]  /*61d0*/  @P2 IMAD.MOV.U32 R5, RZ, RZ, R9 ;  /* 0x000000ffff052224 */ /* 0x000fca00078e0009 */
[----:B------:R0:W-:Y:S02]  /*61e0*/  @P2 STG.E.U16 desc[UR36][R4.64+0xe2], R83 ;  /* 0x0000e25304002986 */ /* 0x0001e4000c101524 */
[----:B0-----:R-:W-:Y:S02]  /*61f0*/  @P4 IMAD.MOV.U32 R4, RZ, RZ, R6 ;  /* 0x000000ffff044224 */ /* 0x001fe400078e0006 */
[----:B------:R-:W-:-:S05]  /*6200*/  @P4 IMAD.MOV.U32 R5, RZ, RZ, R7 ;  /* 0x000000ffff054224 */ /* 0x000fca00078e0007 */
[----:B------:R0:W-:Y:S04]  /*6210*/  @P4 STG.E.U16 desc[UR36][R4.64+0xf0], R84 ;  /* 0x0000f05404004986 */ /* 0x0001e8000c101524 */
[----:B------:R1:W-:Y:S01]  /*6220*/  @P5 STG.E.U16 desc[UR36][R6.64+0xf2], R85 ;  /* 0x0000f25506005986 */ /* 0x0003e2000c101524 */
[----:B0-----:R-:W-:Y:S02]  /*6230*/  @P1 IMAD.MOV.U32 R4, RZ, RZ, R8 ;  /* 0x000000ffff041224 */ /* 0x001fe400078e0008 */
[----:B------:R-:W-:-:S05]  /*6240*/  @P1 IMAD.MOV.U32 R5, RZ, RZ, R9 ;  /* 0x000000ffff051224 */ /* 0x000fca00078e0009 */
[----:B------:R1:W-:Y:S04]  /*6250*/  @P1 STG.E.U16 desc[UR36][R4.64+0xf0], R86 ;  /* 0x0000f05604001986 */ /* 0x0003e8000c101524 */
[----:B------:R1:W-:Y:S02]  /*6260*/  @P0 STG.E.U16 desc[UR36][R8.64+0xf2], R87 ;  /* 0x0000f25708000986 */ /* 0x0003e4000c101524 */
.L_x_154:
[----:B------:R-:W-:Y:S05]  /*6270*/  BSYNC B0 ;  /* 0x0000000000007941 */ /* 0x000fea0003800000 */
.L_x_28:
[----:B------:R-:W-:Y:S01]  /*6280*/  IADD3 R16, P0, R16, UR38, RZ ;  /* 0x0000002610107c10 */ /* 0x000fe2000ff1e0ff */
[----:B------:R-:W-:Y:S01]  /*6290*/  ULDC.64 UR4, c[0x0][0x650] ;  /* 0x0001940000047ab9 */ /* 0x000fe20000000a00 */
[----:B------:R-:W-:Y:S01]  /*62a0*/  PRMT R3, RZ, 0x7610, R3 ;  /* 0x00007610ff037816 */ /* 0x000fe20000000003 */
[----:B------:R-:W-:Y:S01]  /*62b0*/  IMAD.MOV.U32 R100, RZ, RZ, -0x1 ;  /* 0xffffffffff647424 */ /* 0x000fe200078e00ff */
[----:B------:R-:W-:Y:S01]  /*62c0*/  IADD3.X R17, R17, UR41, RZ, P0, !PT ;  /* 0x0000002911117c10 */ /* 0x000fe200087fe4ff */
[----:B------:R-:W-:Y:S01]  /*62d0*/  IMAD.MOV.U32 R99, RZ, RZ, -0x1 ;  /* 0xffffffffff637424 */ /* 0x000fe200078e00ff */
[----:B------:R-:W-:-:S04]  /*62e0*/  ISETP.GE.U32.AND P0, PT, R16, UR4, PT ;  /* 0x0000000410007c0c */ /* 0x000fc8000bf06070 */
[----:B------:R-:W-:-:S13]  /*62f0*/  ISETP.GE.U32.AND.EX P0, PT, R17, UR5, PT, P0 ;  /* 0x0000000511007c0c */ /* 0x000fda000bf06100 */
[----:B------:R-:W-:Y:S05]  /*6300*/  @P0 BRA `(.L_x_155) ;  /* 0x00000004004c0947 */ /* 0x000fea0003800000 */
[----:B------:R-:W0:Y:S01]  /*6310*/  LDC.64 R10, c[0x0][0x628] ;  /* 0x00018a00ff0a7b82 */ /* 0x000e220000000a00 */
[----:B---3--:R-:W3:Y:S01]  /*6320*/  S2R R12, SR_CTAID.X ;  /* 0x00000000000c7919 */ /* 0x008ee20000002500 */
[----:B-12-4-:R-:W-:Y:S02]  /*6330*/  IMAD.MOV.U32 R8, RZ, RZ, R16 ;  /* 0x000000ffff087224 */ /* 0x016fe400078e0010 */
[----:B------:R-:W-:Y:S01]  /*6340*/  IMAD.MOV.U32 R9, RZ, RZ, R17 ;  /* 0x000000ffff097224 */ /* 0x000fe200078e0011 */
[----:B------:R-:W1:Y:S03]  /*6350*/  S2R R20, SR_CTAID.Y ;  /* 0x0000000000147919 */ /* 0x000e660000002600 */
[----:B------:R-:W2:Y:S08]  /*6360*/  LDC R0, c[0x0][0x630] ;  /* 0x00018c00ff007b82 */ /* 0x000eb00000000800 */
[----:B------:R-:W4:Y:S01]  /*6370*/  LDC.64 R14, c[0x0][0x620] ;  /* 0x00018800ff0e7b82 */ /* 0x000f220000000a00 */
[----:B0-----:R-:W-:-:S04]  /*6380*/  ISETP.NE.U32.AND P0, PT, R10, RZ, PT ;  /* 0x000000ff0a00720c */ /* 0x001fc80003f05070 */
[----:B------:R-:W-:-:S13]  /*6390*/  ISETP.NE.AND.EX P0, PT, R11, RZ, PT, P0 ;  /* 0x000000ff0b00720c */ /* 0x000fda0003f05300 */
[----:B-1234-:R-:W-:Y:S05]  /*63a0*/  @!P0 BRA `(.L_x_156) ;  /* 0x0000000000288947 */ /* 0x01efea0003800000 */
        /* <DEDUP_REMOVED lines=10> */
.L_x_156:
[-CC-:B------:R-:W-:Y:S01]  /*6450*/  SHF.R.U64 R99, R8, R0.reuse, R9.reuse ;  /* 0x0000000008637219 */ /* 0x180fe20000001209 */
[----:B------:R-:W0:Y:S01]  /*6460*/  LDC.64 R26, c[0x0][0x640] ;  /* 0x00019000ff1a7b82 */ /* 0x000e220000000a00 */
[----:B------:R-:W-:Y:S01]  /*6470*/  SHF.R.U32.HI R0, RZ, R0, R9 ;  /* 0x00000000ff007219 */ /* 0x000fe20000011609 */
[----:B------:R-:W-:Y:S01]  /*6480*/  ULDC UR4, c[0x0][0x150] ;  /* 0x0000540000047ab9 */ /* 0x000fe20000000800 */
[----:B------:R-:W-:Y:S02]  /*6490*/  IADD3 R3, P0, RZ, -R99, RZ ;  /* 0x80000063ff037210 */ /* 0x000fe40007f1e0ff */
[----:B------:R-:W-:-:S03]  /*64a0*/  I2FP.F32.U32 R7, R12 ;  /* 0x0000000c00077245 */ /* 0x000fc60000201000 */
[----:B------:R-:W1:Y:S01]  /*64b0*/  LDC R6, c[0x0][0x618] ;  /* 0x00018600ff067b82 */ /* 0x000e620000000800 */
[----:B------:R-:W-:Y:S02]  /*64c0*/  IMAD.X R5, RZ, RZ, ~R0, P0 ;  /* 0x000000ffff057224 */ /* 0x000fe400000e0e00 */
[----:B------:R-:W-:Y:S01]  /*64d0*/  FMUL R7, R7, UR4 ;  /* 0x0000000407077c20 */ /* 0x000fe20008400000 */
[----:B------:R-:W-:Y:S01]  /*64e0*/  ULDC UR4, c[0x0][0x154] ;  /* 0x0000550000047ab9 */ /* 0x000fe20000000800 */
[-C--:B------:R-:W-:Y:S02]  /*64f0*/  IMAD R0, R5, R14.reuse, RZ ;  /* 0x0000000e05007224 */ /* 0x080fe400078e02ff */
[C---:B------:R-:W-:Y:S01]  /*6500*/  IMAD.WIDE.U32 R4, R3.reuse, R14, R16 ;  /* 0x0000000e03047225 */ /* 0x040fe200078e0010 */
[----:B------:R-:W2:Y:S01]  /*6510*/  LDC R8, c[0x0][0x608] ;  /* 0x00018200ff087b82 */ /* 0x000ea20000000800 */
[----:B------:R-:W3:Y:S02]  /*6520*/  F2I.U32.TRUNC.NTZ R7, R7 ;  /* 0x0000000700077305 */ /* 0x000ee4000020f000 */
[----:B------:R-:W-:Y:S01]  /*6530*/  IMAD R3, R3, R15, R0 ;  /* 0x0000000f03037224 */ /* 0x000fe200078e0200 */
[----:B------:R-:W-:-:S03]  /*6540*/  I2FP.F32.U32 R0, R20 ;  /* 0x0000001400007245 */ /* 0x000fc60000201000 */
[----:B------:R-:W-:Y:S01]  /*6550*/  IMAD.IADD R3, R5, 0x1, R3 ;  /* 0x0000000105037824 */ /* 0x000fe200078e0203 */
[----:B------:R-:W4:Y:S01]  /*6560*/  LDC R11, c[0x0][0x658] ;  /* 0x00019600ff0b7b82 */ /* 0x000f220000000800 */
[----:B0-----:R-:W-:-:S04]  /*6570*/  ISETP.NE.U32.AND P0, PT, R26, RZ, PT ;  /* 0x000000ff1a00720c */ /* 0x001fc80003f05070 */
[----:B------:R-:W-:-:S03]  /*6580*/  ISETP.NE.AND.EX P0, PT, R27, RZ, PT, P0 ;  /* 0x000000ff1b00720c */ /* 0x000fc60003f05300 */
[----:B------:R-:W0:Y:S01]  /*6590*/  LDC R9, c[0x0][0x144] ;  /* 0x00005100ff097b82 */ /* 0x000e220000000800 */
[-C--:B-1----:R-:W-:Y:S01]  /*65a0*/  SHF.R.U64 R10, R4, R6.reuse, R3 ;  /* 0x00000006040a7219 */ /* 0x082fe20000001203 */
[----:B---3--:R-:W-:Y:S01]  /*65b0*/  IMAD.MOV R7, RZ, RZ, -R7 ;  /* 0x000000ffff077224 */ /* 0x008fe200078e0a07 */
[----:B------:R-:W-:Y:S01]  /*65c0*/  SHF.R.U32.HI R3, RZ, R6, R3 ;  /* 0x00000006ff037219 */ /* 0x000fe20000011603 */
[----:B------:R-:W-:-:S04]  /*65d0*/  FMUL R6, R0, UR4 ;  /* 0x0000000400067c20 */ /* 0x000fc80008400000 */
[----:B------:R-:W1:Y:S01]  /*65e0*/  LDC R21, c[0x0][0x148] ;  /* 0x00005200ff157b82 */ /* 0x000e620000000800 */
[----:B------:R3:W0:Y:S01]  /*65f0*/  F2I.U32.TRUNC.NTZ R14, R6 ;  /* 0x00000006000e7305 */ /* 0x000622000020f000 */
[-CC-:B--2---:R-:W-:Y:S02]  /*6600*/  SHF.R.U64 R13, R10, R8.reuse, R3.reuse ;  /* 0x000000080a0d7219 */ /* 0x184fe40000001203 */
[----:B------:R-:W-:-:S04]  /*6610*/  SHF.R.U32.HI R0, RZ, R8, R3 ;  /* 0x00000008ff007219 */ /* 0x000fc80000011603 */
[----:B-----5:R-:W2:Y:S01]  /*6620*/  LDC R24, c[0x0][0x648] ;  /* 0x00019200ff187b82 */ /* 0x020ea20000000800 */
[-CC-:B----4-:R-:W-:Y:S02]  /*6630*/  SHF.R.U64 R15, R13, R11.reuse, R0.reuse ;  /* 0x0000000b0d0f7219 */ /* 0x190fe40000001200 */
[----:B------:R-:W-:-:S03]  /*6640*/  SHF.R.U32.HI R5, RZ, R11, R0 ;  /* 0x0000000bff057219 */ /* 0x000fc60000011600 */
[----:B------:R-:W-:Y:S02]  /*6650*/  IMAD.MOV.U32 R4, RZ, RZ, R15 ;  /* 0x000000ffff047224 */ /* 0x000fe400078e000f */
[----:B------:R-:W4:Y:S01]  /*6660*/  LDC R28, c[0x0][0x638] ;  /* 0x00018e00ff1c7b82 */ /* 0x000f220000000800 */
[----:B0-----:R-:W-:-:S07]  /*6670*/  IMAD R25, R9, R7, R12 ;  /* 0x0000000709197224 */ /* 0x001fce00078e020c */
[----:B------:R-:W0:Y:S08]  /*6680*/  LDC R29, c[0x0][0x610] ;  /* 0x00018400ff1d7b82 */ /* 0x000e300000000800 */
[----:B------:R-:W0:Y:S01]  /*6690*/  LDC R30, c[0x0][0x600] ;  /* 0x00018000ff1e7b82 */ /* 0x000e220000000800 */
[----:B-123--:R-:W-:Y:S05]  /*66a0*/  @!P0 BRA `(.L_x_157) ;  /* 0x0000000000288947 */ /* 0x00efea0003800000 */
        /* <DEDUP_REMOVED lines=10> */
.L_x_157:
[----:B------:R-:W-:Y:S01]  /*6750*/  ISETP.NE.AND P0, PT, R2, 0x1, PT ;  /* 0x000000010200780c */ /* 0x000fe20003f05270 */
[----:B------:R-:W-:Y:S01]  /*6760*/  IMAD.MOV R14, RZ, RZ, -R14 ;  /* 0x000000ffff0e7224 */ /* 0x000fe200078e0a0e */
[----:B------:R-:W-:Y:S02]  /*6770*/  SHF.R.U64 R0, R4, R24, R5 ;  /* 0x0000001804007219 */ /* 0x000fe40000001205 */
[----:B------:R-:W-:Y:S02]  /*6780*/  LOP3.LUT R3, R13, R96, RZ, 0xc0, !PT ;  /* 0x000000600d037212 */ /* 0x000fe400078ec0ff */
[----:B------:R-:W-:Y:S01]  /*6790*/  LOP3.LUT R10, R10, R95, RZ, 0xc0, !PT ;  /* 0x0000005f0a0a7212 */ /* 0x000fe200078ec0ff */
[----:B------:R-:W-:Y:S02]  /*67a0*/  IMAD.MOV R4, RZ, RZ, -R0 ;  /* 0x000000ffff047224 */ /* 0x000fe400078e0a00 */
[----:B------:R-:W-:Y:S02]  /*67b0*/  IMAD R0, R90, R0, R3 ;  /* 0x000000005a007224 */ /* 0x000fe400078e0203 */
[----:B----4-:R-:W-:-:S02]  /*67c0*/  IMAD R3, R4, R28, R15 ;  /* 0x0000001c04037224 */ /* 0x010fc400078e020f */
[----:B------:R-:W-:Y:S02]  /*67d0*/  @P0 IMAD R25, R21, R14, R20 ;  /* 0x0000000e15190224 */ /* 0x000fe400078e0214 */
[----:B0-----:R-:W-:Y:S02]  /*67e0*/  IMAD R5, R3, R30, R10 ;  /* 0x0000001e03057224 */ /* 0x001fe400078e020a */
[----:B------:R-:W-:Y:S02]  /*67f0*/  IMAD R0, R0, R29, R25 ;  /* 0x0000001d00007224 */ /* 0x000fe400078e0219 */
[----:B------:R-:W-:-:S03]  /*6800*/  IMAD.MOV.U32 R4, RZ, RZ, 0x1 ;  /* 0x00000001ff047424 */ /* 0x000fc600078e00ff */
[----:B------:R-:W-:Y:S02]  /*6810*/  SEL R100, R5, R0, !P0 ;  /* 0x0000000005647207 */ /* 0x000fe40004000000 */
[----:B------:R-:W-:Y:S02]  /*6820*/  PRMT R3, R4, 0x7610, R3 ;  /* 0x0000761004037816 */ /* 0x000fe40000000003 */
[----:B------:R-:W-:-:S07]  /*6830*/  SEL R0, R0, R5, !P0 ;  /* 0x0000000500007207 */ /* 0x000fce0004000000 */
.L_x_155:
[----:B------:R-:W-:Y:S01]  /*6840*/  LOP3.LUT P0, RZ, R3, 0xff, RZ, 0xc0, !PT ;  /* 0x000000ff03ff7812 */ /* 0x000fe2000780c0ff */
[----:B------:R-:W-:Y:S01]  /*6850*/  UIMAD.WIDE.U32 UR4, UR42, -0x33333333, URZ ;  /* 0xcccccccd2a0478a5 */ /* 0x000fe2000f8e003f */
[----:B------:R-:W-:-:S03]  /*6860*/  IMAD.MOV.U32 R101, RZ, RZ, R0 ;  /* 0x000000ffff657224 */ /* 0x000fc600078e0000 */
[----:B------:R-:W-:-:S04]  /*6870*/  USHF.R.U32.HI UR4, URZ, 0x2, UR5 ;  /* 0x000000023f047899 */ /* 0x000fc80008011605 */
[----:B------:R-:W-:-:S04]  /*6880*/  UIMAD UR42, UR4, -0x5, UR42 ;  /* 0xfffffffb042a78a4 */ /* 0x000fc8000f8e022a */
[----:B------:R-:W-:Y:S08]  /*6890*/  @P0 BRA `(.L_x_158) ;  /* 0xffffffa800500947 */ /* 0x000ff0000383ffff */
[----:B------:R-:W-:Y:S05]  /*68a0*/  EXIT ;  /* 0x000000000000794d */ /* 0x000fea0003800000 */
.L_x_3:
        /* <DEDUP_REMOVED lines=26> */
.L_x_160:
[--C-:B------:R-:W-:Y:S01]  /*6a50*/  SHF.R.U64 R14, R12, R20, R13.reuse ;  /* 0x000000140c0e7219 */ /* 0x100fe2000000120d */
[----:B------:R-:W0:Y:S01]  /*6a60*/  LDC R24, c[0x0][0x618] ;  /* 0x00018600ff187b82 */ /* 0x000e220000000800 */
[----:B------:R-:W-:Y:S01]  /*6a70*/  I2FP.F32.U32 R8, R6 ;  /* 0x0000000600087245 */ /* 0x000fe20000201000 */
[----:B------:R-:W-:Y:S01]  /*6a80*/  ULDC UR4, c[0x0][0x150] ;  /* 0x0000540000047ab9 */ /* 0x000fe20000000800 */
[----:B------:R-:W-:Y:S02]  /*6a90*/  SHF.R.U32.HI R7, RZ, R20, R13 ;  /* 0x00000014ff077219 */ /* 0x000fe4000001160d */
[----:B------:R-:W-:Y:S01]  /*6aa0*/  IADD3 R11, P0, RZ, -R14, RZ ;  /* 0x8000000eff0b7210 */ /* 0x000fe20007f1e0ff */
[----:B------:R-:W-:Y:S01]  /*6ab0*/  FMUL R13, R8, UR4 ;  /* 0x00000004080d7c20 */ /* 0x000fe20008400000 */
[----:B------:R-:W-:Y:S01]  /*6ac0*/  ULDC UR4, c[0x0][0x154] ;  /* 0x0000550000047ab9 */ /* 0x000fe20000000800 */
[----:B------:R-:W1:Y:S02]  /*6ad0*/  LDC.64 R26, c[0x0][0x640] ;  /* 0x00019000ff1a7b82 */ /* 0x000e640000000a00 */
[----:B------:R-:W-:-:S02]  /*6ae0*/  IMAD.X R7, RZ, RZ, ~R7, P0 ;  /* 0x000000ffff077224 */ /* 0x000fc400000e0e07 */
[----:B------:R-:W2:Y:S01]  /*6af0*/  F2I.U32.TRUNC.NTZ R13, R13 ;  /* 0x0000000d000d7305 */ /* 0x000ea2000020f000 */
[----:B------:R-:W-:-:S03]  /*6b00*/  IMAD.WIDE.U32 R8, R11, R22, R16 ;  /* 0x000000160b087225 */ /* 0x000fc600078e0010 */
[----:B------:R-:W3:Y:S01]  /*6b10*/  LDC R15, c[0x0][0x144] ;  /* 0x00005100ff0f7b82 */ /* 0x000ee20000000800 */
[----:B------:R-:W-:-:S04]  /*6b20*/  IMAD R10, R7, R22, RZ ;  /* 0x00000016070a7224 */ /* 0x000fc800078e02ff */
[----:B------:R-:W-:Y:S02]  /*6b30*/  IMAD R7, R11, R23, R10 ;  /* 0x000000170b077224 */ /* 0x000fe400078e020a */
[----:B------:R-:W-:Y:S01]  /*6b40*/  IMAD.MOV.U32 R10, RZ, RZ, -0x1 ;  /* 0xffffffffff0a7424 */ /* 0x000fe200078e00ff */
[----:B------:R-:W4:Y:S01]  /*6b50*/  LDC R20, c[0x0][0x608] ;  /* 0x00018200ff147b82 */ /* 0x000f220000000800 */
[----:B------:R-:W-:Y:S01]  /*6b60*/  IMAD.IADD R7, R9, 0x1, R7 ;  /* 0x0000000109077824 */ /* 0x000fe200078e0207 */
[----:B------:R-:W-:-:S04]  /*6b70*/  I2FP.F32.U32 R9, R5 ;  /* 0x0000000500097245 */ /* 0x000fc80000201000 */
[-C--:B0-----:R-:W-:Y:S01]  /*6b80*/  SHF.R.U64 R12, R8, R24.reuse, R7 ;  /* 0x00000018080c7219 */ /* 0x081fe20000001207 */
[----:B--2---:R-:W-:Y:S01]  /*6b90*/  IMAD.MOV R8, RZ, RZ, -R13 ;  /* 0x000000ffff087224 */ /* 0x004fe200078e0a0d */
[----:B------:R-:W0:Y:S01]  /*6ba0*/  LDC R11, c[0x0][0x658] ;  /* 0x00019600ff0b7b82 */ /* 0x000e220000000800 */
[----:B-1----:R-:W-:Y:S01]  /*6bb0*/  ISETP.NE.U32.AND P0, PT, R26, RZ, PT ;  /* 0x000000ff1a00720c */ /* 0x002fe20003f05070 */
[----:B------:R-:W-:Y:S01]  /*6bc0*/  FMUL R9, R9, UR4 ;  /* 0x0000000409097c20 */ /* 0x000fe20008400000 */
[----:B------:R-:W-:Y:S02]  /*6bd0*/  SHF.R.U32.HI R7, RZ, R24, R7 ;  /* 0x00000018ff077219 */ /* 0x000fe40000011607 */
[----:B------:R-:W-:-:S03]  /*6be0*/  ISETP.NE.AND.EX P0, PT, R27, RZ, PT, P0 ;  /* 0x000000ff1b00720c */ /* 0x000fc60003f05300 */
[----:B------:R-:W1:Y:S01]  /*6bf0*/  LDC R22, c[0x0][0x148] ;  /* 0x00005200ff167b82 */ /* 0x000e620000000800 */
[----:B---3--:R-:W-:Y:S02]  /*6c00*/  IMAD R23, R15, R8, R6 ;  /* 0x000000080f177224 */ /* 0x008fe400078e0206 */
[----:B------:R-:W-:-:S05]  /*6c10*/  IMAD.MOV.U32 R8, RZ, RZ, 0x1 ;  /* 0x00000001ff087424 */ /* 0x000fca00078e00ff */
[----:B------:R-:W2:Y:S01]  /*6c20*/  LDC R21, c[0x0][0x600] ;  /* 0x00018000ff157b82 */ /* 0x000ea20000000800 */
[-CC-:B----4-:R-:W-:Y:S02]  /*6c30*/  SHF.R.U64 R15, R12, R20.reuse, R7.reuse ;  /* 0x000000140c0f7219 */ /* 0x190fe40000001207 */
[----:B------:R-:W-:Y:S02]  /*6c40*/  SHF.R.U32.HI R6, RZ, R20, R7 ;  /* 0x00000014ff067219 */ /* 0x000fe40000011607 */
[----:B------:R3:W4:Y:S03]  /*6c50*/  F2I.U32.TRUNC.NTZ R20, R9 ;  /* 0x0000000900147305 */ /* 0x000726000020f000 */
[----:B------:R-:W1:Y:S01]  /*6c60*/  LDC R25, c[0x0][0x648] ;  /* 0x00019200ff197b82 */ /* 0x000e620000000800 */
[-C--:B0-----:R-:W-:Y:S02]  /*6c70*/  SHF.R.U64 R19, R15, R11.reuse, R6 ;  /* 0x0000000b0f137219 */ /* 0x081fe40000001206 */
[----:B------:R-:W-:-:S02]  /*6c80*/  SHF.L.U32 R10, R10, R11, RZ ;  /* 0x0000000b0a0a7219 */ /* 0x000fc400000006ff */
[-C--:B------:R-:W-:Y:S01]  /*6c90*/  SHF.R.U32.HI R7, RZ, R11.reuse, R6 ;  /* 0x0000000bff077219 */ /* 0x080fe20000011606 */
[----:B------:R-:W-:Y:S01]  /*6ca0*/  IMAD.MOV.U32 R6, RZ, RZ, R19 ;  /* 0x000000ffff067224 */ /* 0x000fe200078e0013 */
[----:B------:R-:W-:Y:S01]  /*6cb0*/  SHF.L.U32 R24, R8, R11, RZ ;  /* 0x0000000b08187219 */ /* 0x000fe200000006ff */
[----:B------:R-:W0:Y:S01]  /*6cc0*/  LDC R28, c[0x0][0x638] ;  /* 0x00018e00ff1c7b82 */ /* 0x000e220000000800 */
[----:B------:R-:W-:-:S07]  /*6cd0*/  LOP3.LUT R30, RZ, R10, RZ, 0x33, !PT ;  /* 0x0000000aff1e7212 */ /* 0x000fce00078e33ff */
[----:B------:R-:W0:Y:S01]  /*6ce0*/  LDC R29, c[0x0][0x610] ;  /* 0x00018400ff1d7b82 */ /* 0x000e220000000800 */
[----:B---34-:R-:W-:Y:S05]  /*6cf0*/  @!P0 BRA `(.L_x_161) ;  /* 0x0000000000288947 */ /* 0x018fea0003800000 */
[----:B------:R-:W3:Y:S02]  /*6d00*/  LDC R6, c[0x0][0x64c] ;  /* 0x00019300ff067b82 */ /* 0x000ee40000000800 */
[----:B---3--:R-:W-:-:S05]  /*6d10*/  IADD3 R11, P0, R19, R6, RZ ;  /* 0x00000006130b7210 */ /* 0x008fca0007f1e0ff */
        /* <DEDUP_REMOVED lines=8> */
.L_x_161:
[----:B------:R-:W-:Y:S01]  /*6da0*/  ISETP.NE.AND P0, PT, R2, 0x1, PT ;  /* 0x000000010200780c */ /* 0x000fe20003f05270 */
[----:B--2---:R-:W-:Y:S01]  /*6db0*/  VIADD R9, R21, 0xffffffff ;  /* 0xffffffff15097836 */ /* 0x004fe20000000000 */
[----:B-1----:R-:W-:Y:S01]  /*6dc0*/  SHF.R.U64 R7, R6, R25, R7 ;  /* 0x0000001906077219 */ /* 0x002fe20000001207 */
[----:B------:R-:W-:Y:S01]  /*6dd0*/  IMAD.MOV R20, RZ, RZ, -R20 ;  /* 0x000000ffff147224 */ /* 0x000fe200078e0a14 */
[----:B------:R-:W-:Y:S02]  /*6de0*/  LOP3.LUT R6, R15, R30, RZ, 0xc0, !PT ;  /* 0x0000001e0f067212 */ /* 0x000fe400078ec0ff */
[----:B------:R-:W-:Y:S01]  /*6df0*/  LOP3.LUT R12, R12, R9, RZ, 0xc0, !PT ;  /* 0x000000090c0c7212 */ /* 0x000fe200078ec0ff */
[----:B------:R-:W-:Y:S02]  /*6e00*/  IMAD.MOV R8, RZ, RZ, -R7 ;  /* 0x000000ffff087224 */ /* 0x000fe400078e0a07 */
[----:B------:R-:W-:Y:S02]  /*6e10*/  IMAD R6, R24, R7, R6 ;  /* 0x0000000718067224 */ /* 0x000fe400078e0206 */
[----:B------:R-:W-:-:S02]  /*6e20*/  IMAD.MOV.U32 R9, RZ, RZ, 0x1 ;  /* 0x00000001ff097424 */ /* 0x000fc400078e00ff */
[----:B------:R-:W-:Y:S02]  /*6e30*/  @P0 IMAD R23, R22, R20, R5 ;  /* 0x0000001416170224 */ /* 0x000fe400078e0205 */
[----:B0-----:R-:W-:Y:S02]  /*6e40*/  IMAD R5, R8, R28, R19 ;  /* 0x0000001c08057224 */ /* 0x001fe400078e0213 */
[----:B------:R-:W-:Y:S02]  /*6e50*/  IMAD R19, R6, R29, R23 ;  /* 0x0000001d06137224 */ /* 0x000fe400078e0217 */
[----:B------:R-:W-:Y:S02]  /*6e60*/  IMAD R6, R5, R21, R12 ;  /* 0x0000001505067224 */ /* 0x000fe400078e020c */
[----:B------:R-:W-:-:S03]  /*6e70*/  IMAD.MOV.U32 R8, RZ, RZ, R14 ;  /* 0x000000ffff087224 */ /* 0x000fc600078e000e */
[----:B------:R-:W-:Y:S02]  /*6e80*/  SEL R20, R6, R19, !P0 ;  /* 0x0000001306147207 */ /* 0x000fe40004000000 */
[----:B------:R-:W-:-:S07]  /*6e90*/  SEL R19, R19, R6, !P0 ;  /* 0x0000000613137207 */ /* 0x000fce0004000000 */
.L_x_159:
[----:B------:R-:W-:-:S08]  /*6ea0*/  NOP ;  /* 0x0000000000007918 */ /* 0x000fd00000000000 */
[----:B------:R-:W0:-:S00]  /*6eb0*/  USETMAXREG.DEALLOC.CTAPOOL 0x28 ;  /* 0x00000028000079c8 */ /* 0x000e0000080e0500 */
[----:B0-----:R-:W-:-:S13]  /*6ec0*/  ISETP.NE.AND P0, PT, R0, RZ, PT ;  /* 0x000000ff0000720c */ /* 0x001fda0003f05270 */
[----:B------:R-:W-:Y:S05]  /*6ed0*/  @P0 EXIT ;  /* 0x000000000000094d */ /* 0x000fea0003800000 */
[----:B------:R-:W-:Y:S01]  /*6ee0*/  LOP3.LUT P0, RZ, R9, 0xff, RZ, 0xc0, !PT ;  /* 0x000000ff09ff7812 */ /* 0x000fe2000780c0ff */
[----:B------:R-:W-:Y:S02]  /*6ef0*/  IMAD.MOV.U32 R0, RZ, RZ, 0x1 ;  /* 0x00000001ff007424 */ /* 0x000fe400078e00ff */
[----:B------:R-:W-:-:S10]  /*6f00*/  IMAD.MOV.U32 R12, RZ, RZ, RZ ;  /* 0x000000ffff0c7224 */ /* 0x000fd400078e00ff */
[----:B------:R-:W-:Y:S05]  /*6f10*/  @!P0 BRA `(.L_x_162) ;  /* 0x0000000c003c8947 */ /* 0x000fea0003800000 */
[----:B------:R-:W0:Y:S01]  /*6f20*/  LDC R0, c[0x0][0x28c] ;  /* 0x0000a300ff007b82 */ /* 0x000e220000000800 */
[----:B------:R-:W-:Y:S01]  /*6f30*/  LOP3.LUT P0, RZ, R3, 0x1f, RZ, 0xc0, !PT ;  /* 0x0000001f03ff7812 */ /* 0x000fe2000780c0ff */
[----:B------:R-:W-:Y:S01]  /*6f40*/  ULDC UR5, c[0x0][0x658] ;  /* 0x0001960000057ab9 */ /* 0x000fe20000000800 */
[----:B------:R-:W-:Y:S01]  /*6f50*/  UMOV UR6, 0xffffffff ;  /* 0xffffffff00067882 */ /* 0x000fe20000000000 */
[----:B------:R-:W-:Y:S01]  /*6f60*/  BSSY B0, `(.L_x_162) ;  /* 0x00000ca000007945 */ /* 0x000fe20003800000 */
[----:B------:R-:W-:Y:S01]  /*6f70*/  USHF.L.U32 UR6, UR6, UR5, URZ ;  /* 0x0000000506067299 */ /* 0x000fe2000800063f */
[C---:B------:R-:W-:Y:S01]  /*6f80*/  ISETP.NE.AND P2, PT, R4.reuse, RZ, PT ;  /* 0x000000ff0400720c */ /* 0x040fe20003f45270 */
[----:B------:R-:W-:Y:S01]  /*6f90*/  UMOV UR7, 0x1 ;  /* 0x0000000100077882 */ /* 0x000fe20000000000 */
[----:B------:R-:W-:Y:S01]  /*6fa0*/  ISETP.NE.OR P0, PT, R4, RZ, !P0 ;  /* 0x000000ff0400720c */ /* 0x000fe20004705670 */
[----:B------:R-:W-:Y:S01]  /*6fb0*/  IMAD.MOV.U32 R13, RZ, RZ, 0x1 ;  /* 0x00000001ff0d7424 */ /* 0x000fe200078e00ff */
[----:B------:R-:W-:Y:S01]  /*6fc0*/  LOP3.LUT R11, R18, 0x2, RZ, 0xfc, !PT ;  /* 0x00000002120b7812 */ /* 0x000fe200078efcff */
[----:B------:R-:W-:Y:S01]  /*6fd0*/  IMAD.MOV.U32 R12, RZ, RZ, RZ ;  /* 0x000000ffff0c7224 */ /* 0x000fe200078e00ff */
[----:B------:R-:W-:Y:S01]  /*6fe0*/  ULDC UR4, c[0x0][0x600] ;  /* 0x0001800000047ab9 */ /* 0x000fe20000000800 */
[----:B------:R-:W-:-:S02]  /*6ff0*/  USHF.L.U32 UR13, UR7, UR5, URZ ;  /* 0x00000005070d7299 */ /* 0x000fc4000800063f */
[----:B------:R-:W-:Y:S02]  /*7000*/  UIADD3 UR4, UR4, -0x1, URZ ;  /* 0xffffffff04047890 */ /* 0x000fe4000fffe03f */
[----:B------:R-:W-:Y:S01]  /*7010*/  ULOP3.LUT UR5, URZ, UR6, URZ, 0x33, !UPT ;  /* 0x000000063f057292 */ /* 0x000fe2000f8e333f */
[----:B------:R-:W-:Y:S01]  /*7020*/  ULDC.64 UR22, c[0x0][0x198] ;  /* 0x0000660000167ab9 */ /* 0x000fe20000000a00 */
[----:B0-----:R-:W-:-:S05]  /*7030*/  VIADD R0, R0, 0x7f ;  /* 0x0000007f00007836 */ /* 0x001fca0000000000 */
[----:B------:R-:W-:-:S04]  /*7040*/  SHF.R.S32.HI R3, RZ, 0x1f, R0 ;  /* 0x0000001fff037819 */ /* 0x000fc80000011400 */
[----:B------:R-:W-:Y:S01]  /*7050*/  LEA.HI R3, R3, R0, RZ, 0x7 ;  /* 0x0000000003037211 */ /* 0x000fe200078f38ff */
[----:B------:R-:W-:-:S03]  /*7060*/  IMAD.MOV.U32 R0, RZ, RZ, 0x1 ;  /* 0x00000001ff007424 */ /* 0x000fc600078e00ff */
[----:B------:R-:W-:-:S05]  /*7070*/  SHF.R.S32.HI R3, RZ, 0x7, R3 ;  /* 0x00000007ff037819 */ /* 0x000fca0000011403 */
[----:B------:R-:W-:-:S07]  /*7080*/  VIADD R10, R3, 0x1 ;  /* 0x00000001030a7836 */ /* 0x000fce0000000000 */
.L_x_174:
[----:B------:R-:W-:-:S03]  /*7090*/  UMOV UR6, 0xffffffff ;  /* 0xffffffff00067882 */ /* 0x000fc60000000000 */
[----:B------:R-:W-:Y:S05]  /*70a0*/  BRA.DIV UR6, `(.L_x_163) ;  /* 0x0000000e06e87947 */ /* 0x000fea000b800000 */
[----:B------:R-:W-:-:S13]  /*70b0*/  ELECT P6, URZ, PT ;  /* 0x00000000003f782f */ /* 0x000fda00038c0000 */
.L_x_186:
[----:B------:R-:W0:Y:S01]  /*70c0*/  LDC R4, c[0x0][0x28c] ;  /* 0x0000a300ff047b82 */ /* 0x000e220000000800 */
[----:B------:R-:W-:Y:S01]  /*70d0*/  BSSY B1, `(.L_x_164) ;  /* 0x0000041000017945 */ /* 0x000fe20003800000 */
[----:B0-----:R-:W-:-:S13]  /*70e0*/  ISETP.LT.OR P6, PT, R4, 0x1, !P6 ;  /* 0x000000010400780c */ /* 0x001fda00077c1670 */
[----:B------:R-:W-:Y:S05]  /*70f0*/  @P6 BRA `(.L_x_165) ;  /* 0x0000000000f86947 */ /* 0x000fea0003800000 */
[----:B------:R-:W-:Y:S02]  /*7100*/  IMAD.SHL.U32 R19, R19, 0x80, RZ ;  /* 0x0000008013137824 */ /* 0x000fe400078e00ff */
[----:B------:R-:W-:Y:S02]  /*7110*/  IMAD.SHL.U32 R20, R20, 0x80, RZ ;  /* 0x0000008014147824 */ /* 0x000fe400078e00ff */
[----:B------:R-:W-:Y:S02]  /*7120*/  IMAD.MOV.U32 R21, RZ, RZ, RZ ;  /* 0x000000ffff157224 */ /* 0x000fe400078e00ff */
[----:B------:R-:W-:Y:S02]  /*7130*/  IMAD.MOV.U32 R4, RZ, RZ, R10 ;  /* 0x000000ffff047224 */ /* 0x000fe400078e000a */
[----:B------:R-:W-:Y:S02]  /*7140*/  IMAD.MOV.U32 R5, RZ, RZ, R0 ;  /* 0x000000ffff057224 */ /* 0x000fe400078e0000 */
[----:B------:R-:W-:-:S07]  /*7150*/  IMAD.MOV.U32 R6, RZ, RZ, R12 ;  /* 0x000000ffff067224 */ /* 0x000fce00078e000c */
.L_x_169:
[----:B------:R-:W0:Y:S01]  /*7160*/  S2R R14, SR_CgaCtaId ;  /* 0x00000000000e7919 */ /* 0x000e220000008800 */
[----:B------:R-:W-:Y:S01]  /*7170*/  MOV R7, 0x400 ;  /* 0x0000040000077802 */ /* 0x000fe20000000f00 */
[----:B------:R-:W1:Y:S03]  /*7180*/  @!P2 LDC R9, c[0x0][0x500] ;  /* 0x00014000ff09ab82 */ /* 0x000e660000000800 */
[----:B0-----:R-:W-:Y:S02]  /*7190*/  LEA R15, R14, R7, 0x18 ;  /* 0x000000070e0f7211 */ /* 0x001fe400078ec0ff */
[----:B------:R-:W-:-:S03]  /*71a0*/  SHF.L.U32 R7, R5, 0x1f, RZ ;  /* 0x0000001f05077819 */ /* 0x000fc600000006ff */
[----:B------:R-:W-:-:S04]  /*71b0*/  IMAD R14, R6, 0x8, R15 ;  /* 0x00000008060e7824 */ /* 0x000fc800078e020f */
[----:B------:R-:W0:Y:S02]  /*71c0*/  SYNCS.PHASECHK.TRANS64.TRYWAIT P1, [R14+URZ+0x28], R7 ;  /* 0x000028070e0075a7 */ /* 0x000e24000802017f */
[----:B01----:R-:W-:Y:S05]  /*71d0*/  @!P1 BRA `(.L_x_166) ;  /* 0x0000000c00bc9947 */ /* 0x003fea0003800000 */
.L_x_187:
[----:B0-----:R-:W-:Y:S01]  /*71e0*/  PRMT R7, R11, 0x9910, RZ ;  /* 0x000099100b077816 */ /* 0x001fe200000000ff */
[----:B------:R0:W-:Y:S03]  /*71f0*/  @!P2 SYNCS.ARRIVE.TRANS64 RZ, [R14+URZ], R9 ;  /* 0x000000090effa9a7 */ /* 0x0001e6000800003f */
[----:B------:R-:W-:-:S13]  /*7200*/  ISETP.NE.AND P1, PT, R7, 0x2, PT ;  /* 0x000000020700780c */ /* 0x000fda0003f25270 */
[----:B0-----:R-:W-:Y:S05]  /*7210*/  @P1 BRA `(.L_x_167) ;  /* 0x0000000000041947 */ /* 0x001fea0003800000 */
[----:B------:R-:W-:Y:S01]  /*7220*/  BPT.TRAP 0x1 ;  /* 0x000000040000795c */ /* 0x000fe20000300000 */
.L_x_167:
[----:B------:R-:W-:Y:S05]  /*7230*/  @P0 BRA `(.L_x_168) ;  /* 0x0000000000040947 */ /* 0x000fea0003800000 */
[----:B------:R-:W-:Y:S01]  /*7240*/  BPT.TRAP 0x1 ;  /* 0x000000040000795c */ /* 0x000fe20000300000 */
.L_x_168:
[----:B------:R-:W-:Y:S01]  /*7250*/  IMAD R15, R6, 0x8000, R15 ;  /* 0x00008000060f7824 */ /* 0x000fe200078e020f */
[----:B------:R-:W-:Y:S01]  /*7260*/  R2UR UR34, R21 ;  /* 0x00000000152272ca */ /* 0x000fe200000e0000 */
[----:B------:R-:W-:Y:S01]  /*7270*/  VIADD R4, R4, 0xffffffff ;  /* 0xffffffff04047836 */ /* 0x000fe20000000000 */
[----:B------:R-:W-:Y:S01]  /*7280*/  R2UR UR33, R14 ;  /* 0x000000000e2172ca */ /* 0x000fe200000e0000 */
[----:B------:R-:W-:Y:S01]  /*7290*/  UIADD3 UR6, UP0, UR22, 0xf0, URZ ;  /* 0x000000f016067890 */ /* 0x000fe2000ff1e03f */
[----:B------:R-:W-:Y:S01]  /*72a0*/  R2UR UR8, R15 ;  /* 0x000000000f0872ca */ /* 0x000fe200000e0000 */
[----:B------:R-:W-:Y:S01]  /*72b0*/  UIADD3 UR30, UP1, UR22, 0x1f0, URZ ;  /* 0x000001f0161e7890 */ /* 0x000fe2000ff3e03f */
[----:B------:R-:W-:Y:S01]  /*72c0*/  R2UR UR35, R19 ;  /* 0x00000000132372ca */ /* 0x000fe200000e0000 */
[----:B------:R-:W-:Y:S01]  /*72d0*/  UIADD3.X UR7, URZ, UR23, URZ, UP0, !UPT ;  /* 0x000000173f077290 */ /* 0x000fe200087fe43f */
[----:B------:R-:W-:Y:S01]  /*72e0*/  R2UR UR36, R8 ;  /* 0x00000000082472ca */ /* 0x000fe200000e0000 */
[----:B------:R-:W-:Y:S01]  /*72f0*/  UIADD3.X UR31, URZ, UR23, URZ, UP1, !UPT ;  /* 0x000000173f1f7290 */ /* 0x000fe20008ffe43f */
[----:B------:R-:W-:Y:S01]  /*7300*/  R2UR UR19, R20 ;  /* 0x00000000141372ca */ /* 0x000fe200000e0000 */
[----:B------:R-:W-:Y:S01]  /*7310*/  VIADD R6, R6, 0x1 ;  /* 0x0000000106067836 */ /* 0x000fe20000000000 */
[----:B------:R-:W-:Y:S01]  /*7320*/  ISETP.GT.AND P3, PT, R4, 0x1, PT ;  /* 0x000000010400780c */ /* 0x000fe20003f64270 */
[----:B------:R-:W-:Y:S01]  /*7330*/  UIADD3 UR26, UR34, 0x40, URZ ;  /* 0x00000040221a7890 */ /* 0x000fe2000fffe03f */
[----:B------:R-:W-:Y:S01]  /*7340*/  VIADD R21, R21, 0x80 ;  /* 0x0000008015157836 */ /* 0x000fe20000000000 */
[----:B------:R-:W-:Y:S01]  /*7350*/  UMOV UR14, 0x0 ;  /* 0x00000000000e7882 */ /* 0x000fe20000000000 */
[----:B------:R-:W-:Y:S01]  /*7360*/  UMOV UR15, 0x10000000 ;  /* 0x10000000000f7882 */ /* 0x000fe20000000000 */
[----:B------:R-:W-:Y:S01]  /*7370*/  UIADD3 UR32, UR8, 0x100, URZ ;  /* 0x0000010008207890 */ /* 0x000fe2000fffe03f */
[----:B------:R-:W-:Y:S01]  /*7380*/  ISETP.NE.AND P1, PT, R6, 0x5, PT ;  /* 0x000000050600780c */ /* 0x000fe20003f25270 */
[----:B------:R-:W-:-:S02]  /*7390*/  UIADD3 UR24, UR8, 0x4100, URZ ;  /* 0x0000410008187890 */ /* 0x000fc4000fffe03f */
[----:B------:R-:W-:Y:S01]  /*73a0*/  UIADD3 UR16, UR8, 0x28100, URZ ;  /* 0x0002810008107890 */ /* 0x000fe2000fffe03f */
[----:B------:R-:W-:Y:S01]  /*73b0*/  SEL R14, RZ, 0x1, P1 ;  /* 0x00000001ff0e7807 */ /* 0x000fe20000800000 */
[----:B------:R-:W-:Y:S01]  /*73c0*/  UIADD3 UR8, UR8, 0x2c100, URZ ;  /* 0x0002c10008087890 */ /* 0x000fe2000fffe03f */
[----:B------:R-:W-:Y:S01]  /*73d0*/  SEL R6, R6, RZ, P1 ;  /* 0x000000ff06067207 */ /* 0x000fe20000800000 */
[----:B------:R-:W-:Y:S01]  /*73e0*/  UMOV UR25, UR33 ;  /* 0x0000002100197c82 */ /* 0x000fe20008000000 */
[----:B------:R-:W-:Y:S01]  /*73f0*/  UMOV UR27, UR35 ;  /* 0x00000023001b7c82 */ /* 0x000fe20008000000 */
[----:B------:R-:W-:Y:S01]  /*7400*/  UMOV UR28, UR36 ;  /* 0x00000024001c7c82 */ /* 0x000fe20008000000 */
[----:B------:R-:W-:Y:S01]  /*7410*/  UMOV UR17, UR33 ;  /* 0x0000002100117c82 */ /* 0x000fe20008000000 */
[----:B------:R-:W-:Y:S01]  /*7420*/  UMOV UR18, UR34 ;  /* 0x0000002200127c82 */ /* 0x000fe20008000000 */
[----:B------:R-:W-:Y:S01]  /*7430*/  UMOV UR20, UR36 ;  /* 0x0000002400147c82 */ /* 0x000fe20008000000 */
[----:B------:R0:W-:Y:S01]  /*7440*/  UTMALDG.3D [UR32], [UR6], desc[UR14] ;  /* 0x00000e20060075b4 */ /* 0x0001e20008011000 */
[----:B------:R-:W-:Y:S01]  /*7450*/  UMOV UR9, UR33 ;  /* 0x0000002100097c82 */ /* 0x000fe20008000000 */
[----:B------:R-:W-:Y:S01]  /*7460*/  UMOV UR11, UR19 ;  /* 0x00000013000b7c82 */ /* 0x000fe20008000000 */
[----:B------:R-:W-:Y:S01]  /*7470*/  UMOV UR12, UR36 ;  /* 0x00000024000c7c82 */ /* 0x000fe20008000000 */
[----:B------:R-:W-:Y:S01]  /*7480*/  UMOV UR10, UR26 ;  /* 0x0000001a000a7c82 */ /* 0x000fe20008000000 */
[----:B------:R-:W-:Y:S01]  /*7490*/  LOP3.LUT R5, R5, R14, RZ, 0x3c, !PT ;  /* 0x0000000e05057212 */ /* 0x000fe200078e3cff */
[----:B------:R0:W-:Y:S01]  /*74a0*/  UTMALDG.3D [UR24], [UR6], desc[UR14] ;  /* 0x00000e18060075b4 */ /* 0x0001e20008011000 */
[----:B------:R0:W-:Y:S01]  /*74b0*/  UTMALDG.3D [UR16], [UR30], desc[UR14] ;  /* 0x00000e101e0075b4 */ /* 0x0001e20008011000 */
[----:B------:R0:W-:Y:S02]  /*74c0*/  UTMALDG.3D [UR8], [UR30], desc[UR14] ;  /* 0x00000e081e0075b4 */ /* 0x0001e40008011000 */
[----:B0-----:R-:W-:Y:S05]  /*74d0*/  @P3 BRA `(.L_x_169) ;  /* 0xfffffffc00203947 */ /* 0x001fea000383ffff */
.L_x_165:
[----:B------:R-:W-:Y:S05]  /*74e0*/  BSYNC B1 ;  /* 0x0000000000017941 */ /* 0x000fea0003800000 */
.L_x_164:
[----:B------:R-:W-:Y:S01]  /*74f0*/  LOP3.LUT P3, RZ, R13, 0xff, RZ, 0xc0, !PT ;  /* 0x000000ff0dff7812 */ /* 0x000fe2000786c0ff */
[----:B------:R-:W-:Y:S01]  /*7500*/  IMAD.IADD R12, R3, 0x1, R12 ;  /* 0x00000001030c7824 */ /* 0x000fe200078e020c */
[----:B------:R-:W-:Y:S01]  /*7510*/  IADD3 R16, P4, R16, UR38, RZ ;  /* 0x0000002610107c10 */ /* 0x000fe2000ff9e0ff */
[----:B------:R-:W-:Y:S01]  /*7520*/  ULDC.64 UR6, c[0x0][0x650] ;  /* 0x0001940000067ab9 */ /* 0x000fe20000000a00 */
[----:B------:R-:W-:Y:S01]  /*7530*/  BSSY B1, `(.L_x_170) ;  /* 0x000006a000017945 */ /* 0x000fe20003800000 */
[----:B------:R-:W-:Y:S01]  /*7540*/  IMAD.MOV.U32 R19, RZ, RZ, -0x1 ;  /* 0xffffffffff137424 */ /* 0x000fe200078e00ff */
[----:B------:R-:W-:Y:S01]  /*7550*/  ISETP.GT.U32.AND P1, PT, R12, 0x4, PT ;  /* 0x000000040c00780c */ /* 0x000fe20003f24070 */
[----:B------:R-:W-:Y:S01]  /*7560*/  IMAD.MOV.U32 R20, RZ, RZ, -0x1 ;  /* 0xffffffffff147424 */ /* 0x000fe200078e00ff */
[----:B------:R-:W-:Y:S01]  /*7570*/  IADD3.X R17, R17, UR41, RZ, P4, !PT ;  /* 0x0000002911117c10 */ /* 0x000fe2000a7fe4ff */
[----:B------:R-:W-:Y:S01]  /*7580*/  IMAD.MOV.U32 R8, RZ, RZ, -0x1 ;  /* 0xffffffffff087424 */ /* 0x000fe200078e00ff */
[----:B------:R-:W-:-:S02]  /*7590*/  ISETP.LT.U32.AND P1, PT, R3, 0x5, P1 ;  /* 0x000000050300780c */ /* 0x000fc40000f21070 */
[----:B------:R-:W-:Y:S01]  /*75a0*/  PRMT R13, RZ, 0x7610, R13 ;  /* 0x00007610ff0d7816 */ /* 0x000fe2000000000d */
[----:B------:R-:W0:Y:S01]  /*75b0*/  @P3 S2R R5, SR_CgaCtaId ;  /* 0x0000000000053919 */ /* 0x000e220000008800 */
[----:B------:R-:W-:-:S04]  /*75c0*/  @P3 MOV R4, 0x400 ;  /* 0x0000040000043802 */ /* 0x000fc80000000f00 */
[----:B0-----:R-:W-:Y:S01]  /*75d0*/  @P3 LEA R6, R5, R4, 0x18 ;  /* 0x0000000405063211 */ /* 0x001fe200078ec0ff */
[----:B------:R-:W-:-:S03]  /*75e0*/  IMAD.WIDE.U32 R4, R12, -0x33333333, RZ ;  /* 0xcccccccd0c047825 */ /* 0x000fc600078e00ff */
[----:B------:R0:W-:Y:S01]  /*75f0*/  @P3 SYNCS.ARRIVE.TRANS64.A1T0 RZ, [R6+URZ+0x68], RZ ;  /* 0x000068ff06ff39a7 */ /* 0x0001e2000810003f */
[----:B------:R-:W-:Y:S02]  /*7600*/  ISETP.GE.U32.AND P3, PT, R3, 0x5, PT ;  /* 0x000000050300780c */ /* 0x000fe40003f66070 */
[----:B------:R-:W-:Y:S02]  /*7610*/  SHF.R.U32.HI R7, RZ, 0x2, R5 ;  /* 0x00000002ff077819 */ /* 0x000fe40000011605 */
[----:B------:R-:W-:Y:S02]  /*7620*/  SEL R5, RZ, 0x1, !P1 ;  /* 0x00000001ff057807 */ /* 0x000fe40004800000 */
[----:B------:R-:W-:Y:S01]  /*7630*/  ISETP.GE.U32.AND P1, PT, R16, UR6, PT ;  /* 0x0000000610007c0c */ /* 0x000fe2000bf26070 */
[----:B------:R-:W-:Y:S01]  /*7640*/  IMAD R12, R7, -0x5, R12 ;  /* 0xfffffffb070c7824 */ /* 0x000fe200078e020c */
[----:B------:R-:W-:Y:S02]  /*7650*/  LOP3.LUT R0, R0, R5, RZ, 0x3c, !PT ;  /* 0x0000000500007212 */ /* 0x000fe400078e3cff */
[----:B------:R-:W-:-:S02]  /*7660*/  ISETP.GE.U32.AND.EX P1, PT, R17, UR7, PT, P1 ;  /* 0x0000000711007c0c */ /* 0x000fc4000bf26110 */
[----:B------:R-:W-:Y:S02]  /*7670*/  PRMT R4, RZ, 0x7610, R4 ;  /* 0x00007610ff047816 */ /* 0x000fe40000000004 */
[----:B------:R-:W-:-:S09]  /*7680*/  @P3 LOP3.LUT R0, R0, 0x1, R7, 0x78, !PT ;  /* 0x0000000100003812 */ /* 0x000fd200078e7807 */
[----:B0-----:R-:W-:Y:S05]  /*7690*/  @P1 BRA `(.L_x_171) ;  /* 0x00000004004c1947 */ /* 0x001fea0003800000 */
[----:B------:R-:W-:Y:S01]  /*76a0*/  ULDC.64 UR6, c[0x0][0x628] ;  /* 0x00018a0000067ab9 */ /* 0x000fe20000000a00 */
[----:B------:R-:W0:Y:S01]  /*76b0*/  S2R R15, SR_CTAID.X ;  /* 0x00000000000f7919 */ /* 0x000e220000002500 */
[----:B------:R-:W-:Y:S01]  /*76c0*/  ISETP.NE.U32.AND P1, PT, RZ, UR6, PT ;  /* 0x00000006ff007c0c */ /* 0x000fe2000bf25070 */
[----:B------:R-:W-:Y:S01]  /*76d0*/  ULDC UR9, c[0x0][0x630] ;  /* 0x00018c0000097ab9 */ /* 0x000fe20000000800 */
[----:B------:R-:W-:Y:S01]  /*76e0*/  IMAD.MOV.U32 R4, RZ, RZ, R16 ;  /* 0x000000ffff047224 */ /* 0x000fe200078e0010 */
[----:B------:R-:W1:Y:S01]  /*76f0*/  S2R R14, SR_CTAID.Y ;  /* 0x00000000000e7919 */ /* 0x000e620000002600 */
[----:B------:R-:W-:Y:S01]  /*7700*/  ISETP.NE.AND.EX P1, PT, RZ, UR7, PT, P1 ;  /* 0x00000007ff007c0c */ /* 0x000fe2000bf25310 */
[----:B------:R-:W-:-:S12]  /*7710*/  IMAD.MOV.U32 R5, RZ, RZ, R17 ;  /* 0x000000ffff057224 */ /* 0x000fd800078e0011 */
[----:B------:R-:W-:Y:S05]  /*7720*/  @!P1 BRA `(.L_x_172) ;  /* 0x0000000000289947 */ /* 0x000fea0003800000 */
[----:B------:R-:W-:Y:S02]  /*7730*/  ULDC UR8, c[0x0][0x634] ;  /* 0x00018d0000087ab9 */ /* 0x000fe40000000800 */
[----:B------:R-:W-:-:S05]  /*7740*/  IADD3 R9, P1, R16, UR8, RZ ;  /* 0x0000000810097c10 */ /* 0x000fca000ff3e0ff */
[----:B------:R-:W-:-:S04]  /*7750*/  IMAD.X R19, RZ, RZ, R17, P1 ;  /* 0x000000ffff137224 */ /* 0x000fc800008e0611 */
[----:B------:R-:W-:-:S04]  /*7760*/  IMAD.WIDE.U32 R6, R19, UR6, RZ ;  /* 0x0000000613067c25 */ /* 0x000fc8000f8e00ff */
[----:B------:R-:W-:-:S04]  /*7770*/  IMAD.WIDE.U32 R6, P1, R9, UR7, R6 ;  /* 0x0000000709067c25 */ /* 0x000fc8000f820006 */
[----:B------:R-:W-:-:S04]  /*7780*/  IMAD.WIDE.U32 R8, R9, UR6, RZ ;  /* 0x0000000609087c25 */ /* 0x000fc8000f8e00ff */
[----:B------:R-:W-:Y:S01]  /*7790*/  IMAD.X R5, RZ, RZ, RZ, P1 ;  /* 0x000000ffff057224 */ /* 0x000fe200008e06ff */
[----:B------:R-:W-:Y:S01]  /*77a0*/  IADD3 RZ, P1, R9, R6, RZ ;  /* 0x0000000609ff7210 */ /* 0x000fe20007f3e0ff */
[----:B------:R-:W-:-:S04]  /*77b0*/  IMAD.MOV.U32 R4, RZ, RZ, R7 ;  /* 0x000000ffff047224 */ /* 0x000fc800078e0007 */
[----:B------:R-:W-:-:S08]  /*77c0*/  IMAD.WIDE.U32.X R4, R19, UR7, R4, P1 ;  /* 0x0000000713047c25 */ /* 0x000fd000088e0404 */
.L_x_172:
[--C-:B------:R-:W-:Y:S01]  /*77d0*/  SHF.R.U64 R8, R4, UR9, R5.reuse ;  /* 0x0000000904087c19 */ /* 0x100fe20008001205 */
[----:B------:R-:W-:Y:S01]  /*77e0*/  ULDC.64 UR6, c[0x0][0x620] ;  /* 0x0001880000067ab9 */ /* 0x000fe20000000a00 */
[----:B------:R-:W-:Y:S01]  /*77f0*/  SHF.R.U32.HI R4, RZ, UR9, R5 ;  /* 0x00000009ff047c19 */ /* 0x000fe20008011605 */
[----:B------:R-:W2:Y:S01]  /*7800*/  LDC R24, c[0x0][0x144] ;  /* 0x00005100ff187b82 */ /* 0x000ea20000000800 */
[----:B------:R-:W-:Y:S01]  /*7810*/  IADD3 R7, P1, RZ, -R8, RZ ;  /* 0x80000008ff077210 */ /* 0x000fe20007f3e0ff */
[----:B------:R-:W-:Y:S01]  /*7820*/  ULDC.64 UR10, c[0x0][0x640] ;  /* 0x00019000000a7ab9 */ /* 0x000fe20000000a00 */
[----:B0-----:R-:W-:Y:S01]  /*7830*/  I2FP.F32.U32 R9, R15 ;  /* 0x0000000f00097245 */ /* 0x001fe20000201000 */
[----:B------:R-:W-:Y:S02]  /*7840*/  ULDC UR8, c[0x0][0x608] ;  /* 0x0001820000087ab9 */ /* 0x000fe40000000800 */
[----:B------:R-:W-:Y:S01]  /*7850*/  IMAD.X R4, RZ, RZ, ~R4, P1 ;  /* 0x000000ffff047224 */ /* 0x000fe200008e0e04 */
[----:B------:R-:W-:Y:S01]  /*7860*/  ISETP.NE.U32.AND P1, PT, RZ, UR10, PT ;  /* 0x0000000aff007c0c */ /* 0x000fe2000bf25070 */
[----:B------:R-:W0:Y:S02]  /*7870*/  LDC R21, c[0x0][0x148] ;  /* 0x00005200ff157b82 */ /* 0x000e240000000800 */
[----:B------:R-:W-:Y:S01]  /*7880*/  IMAD R6, R4, UR6, RZ ;  /* 0x0000000604067c24 */ /* 0x000fe2000f8e02ff */
[----:B------:R-:W-:Y:S01]  /*7890*/  ISETP.NE.AND.EX P1, PT, RZ, UR11, PT, P1 ;  /* 0x0000000bff007c0c */ /* 0x000fe2000bf25310 */
[----:B------:R-:W-:Y:S01]  /*78a0*/  IMAD.WIDE.U32 R4, R7, UR6, R16 ;  /* 0x0000000607047c25 */ /* 0x000fe2000f8e0010 */
[----:B------:R-:W-:-:S03]  /*78b0*/  ULDC UR6, c[0x0][0x150] ;  /* 0x0000540000067ab9 */ /* 0x000fc60000000800 */
[----:B------:R-:W-:Y:S02]  /*78c0*/  IMAD R7, R7, UR7, R6 ;  /* 0x0000000707077c24 */ /* 0x000fe4000f8e0206 */
[----:B------:R-:W-:Y:S01]  /*78d0*/  FMUL R6, R9, UR6 ;  /* 0x0000000609067c20 */ /* 0x000fe20008400000 */
[----:B------:R-:W-:Y:S01]  /*78e0*/  ULDC UR6, c[0x0][0x618] ;  /* 0x0001860000067ab9 */ /* 0x000fe20000000800 */
[----:B------:R-:W-:Y:S01]  /*78f0*/  ULDC UR7, c[0x0][0x154] ;  /* 0x0000550000077ab9 */ /* 0x000fe20000000800 */
[----:B------:R-:W-:-:S03]  /*7900*/  IMAD.IADD R5, R5, 0x1, R7 ;  /* 0x0000000105057824 */ /* 0x000fc600078e0207 */
[----:B------:R-:W3:Y:S02]  /*7910*/  F2I.U32.TRUNC.NTZ R6, R6 ;  /* 0x0000000600067305 */ /* 0x000ee4000020f000 */
[----:B------:R-:W-:Y:S02]  /*7920*/  SHF.R.U64 R9, R4, UR6, R5 ;  /* 0x0000000604097c19 */ /* 0x000fe40008001205 */
[----:B-1----:R-:W-:-:S05]  /*7930*/  I2FP.F32.U32 R4, R14 ;  /* 0x0000000e00047245 */ /* 0x002fca0000201000 */
[----:B------:R-:W-:Y:S01]  /*7940*/  FMUL R22, R4, UR7 ;  /* 0x0000000704167c20 */ /* 0x000fe20008400000 */
[----:B------:R-:W-:Y:S01]  /*7950*/  SHF.R.U32.HI R4, RZ, UR6, R5 ;  /* 0x00000006ff047c19 */ /* 0x000fe20008011605 */
[----:B------:R-:W-:-:S03]  /*7960*/  ULDC UR6, c[0x0][0x658] ;  /* 0x0001960000067ab9 */ /* 0x000fc60000000800 */
[--C-:B------:R-:W-:Y:S01]  /*7970*/  SHF.R.U64 R20, R9, UR8, R4.reuse ;  /* 0x0000000809147c19 */ /* 0x100fe20008001204 */
[----:B------:R-:W1:Y:S01]  /*7980*/  F2I.U32.TRUNC.NTZ R22, R22 ;  /* 0x0000001600167305 */ /* 0x000e62000020f000 */
[----:B------:R-:W-:Y:S01]  /*7990*/  SHF.R.U32.HI R5, RZ, UR8, R4 ;  /* 0x00000008ff057c19 */ /* 0x000fe20008011604 */
[----:B---3--:R-:W-:-:S03]  /*79a0*/  IMAD.MOV R6, RZ, RZ, -R6 ;  /* 0x000000ffff067224 */ /* 0x008fc600078e0a06 */
[----:B------:R-:W-:Y:S01]  /*79b0*/  SHF.R.U64 R19, R20, UR6, R5 ;  /* 0x0000000614137c19 */ /* 0x000fe20008001205 */
[----:B--2---:R-:W-:Y:S01]  /*79c0*/  IMAD R15, R24, R6, R15 ;  /* 0x00000006180f7224 */ /* 0x004fe200078e020f */
[----:B------:R-:W-:-:S03]  /*79d0*/  SHF.R.U32.HI R23, RZ, UR6, R5 ;  /* 0x00000006ff177c19 */ /* 0x000fc60008011605 */
[----:B------:R-:W-:Y:S02]  /*79e0*/  IMAD.MOV.U32 R4, RZ, RZ, R19 ;  /* 0x000000ffff047224 */ /* 0x000fe400078e0013 */
[----:B------:R-:W-:Y:S01]  /*79f0*/  IMAD.MOV.U32 R5, RZ, RZ, R23 ;  /* 0x000000ffff057224 */ /* 0x000fe200078e0017 */
[----:B-1----:R-:W-:Y:S06]  /*7a00*/  @!P1 BRA `(.L_x_173) ;  /* 0x0000000000289947 */ /* 0x002fec0003800000 */
[----:B------:R-:W-:Y:S02]  /*7a10*/  ULDC UR6, c[0x0][0x64c] ;  /* 0x0001930000067ab9 */ /* 0x000fe40000000800 */
[----:B------:R-:W-:-:S05]  /*7a20*/  IADD3 R5, P1, R19, UR6, RZ ;  /* 0x0000000613057c10 */ /* 0x000fca000ff3e0ff */
[----:B------:R-:W-:-:S04]  /*7a30*/  IMAD.X R23, RZ, RZ, R23, P1 ;  /* 0x000000ffff177224 */ /* 0x000fc800008e0617 */
[----:B------:R-:W-:-:S04]  /*7a40*/  IMAD.WIDE.U32 R6, R23, UR10, RZ ;  /* 0x0000000a17067c25 */ /* 0x000fc8000f8e00ff */
[----:B------:R-:W-:-:S04]  /*7a50*/  IMAD.WIDE.U32 R6, P1, R5, UR11, R6 ;  /* 0x0000000b05067c25 */ /* 0x000fc8000f820006 */
[----:B------:R-:W-:-:S04]  /*7a60*/  IMAD.WIDE.U32 R4, R5, UR10, RZ ;  /* 0x0000000a05047c25 */ /* 0x000fc8000f8e00ff */
[----:B------:R-:W-:Y:S01]  /*7a70*/  IMAD.MOV.U32 R4, RZ, RZ, R7 ;  /* 0x000000ffff047224 */ /* 0x000fe200078e0007 */
[----:B------:R-:W-:Y:S01]  /*7a80*/  IADD3 RZ, P3, R5, R6, RZ ;  /* 0x0000000605ff7210 */ /* 0x000fe20007f7e0ff */
[----:B------:R-:W-:-:S04]  /*7a90*/  IMAD.X R5, RZ, RZ, RZ, P1 ;  /* 0x000000ffff057224 */ /* 0x000fc800008e06ff */
[----:B------:R-:W-:-:S08]  /*7aa0*/  IMAD.WIDE.U32.X R4, R23, UR11, R4, P3 ;  /* 0x0000000b17047c25 */ /* 0x000fd000098e0404 */
.L_x_173:
[----:B------:R-:W-:Y:S01]  /*7ab0*/  ISETP.NE.AND P1, PT, R2, 0x1, PT ;  /* 0x000000010200780c */ /* 0x000fe20003f25270 */
[----:B------:R-:W-:Y:S01]  /*7ac0*/  ULDC UR6, c[0x0][0x648] ;  /* 0x0001920000067ab9 */ /* 0x000fe20000000800 */
[----:B------:R-:W-:Y:S01]  /*7ad0*/  LOP3.LUT R20, R20, UR5, RZ, 0xc0, !PT ;  /* 0x0000000514147c12 */ /* 0x000fe2000f8ec0ff */
[----:B------:R-:W-:Y:S01]  /*7ae0*/  IMAD.MOV R22, RZ, RZ, -R22 ;  /* 0x000000ffff167224 */ /* 0x000fe200078e0a16 */
[----:B------:R-:W-:Y:S01]  /*7af0*/  SHF.R.U64 R5, R4, UR6, R5 ;  /* 0x0000000604057c19 */ /* 0x000fe20008001205 */
[----:B------:R-:W-:Y:S01]  /*7b00*/  ULDC UR6, c[0x0][0x638] ;  /* 0x00018e0000067ab9 */ /* 0x000fe20000000800 */
[----:B------:R-:W-:Y:S01]  /*7b10*/  LOP3.LUT R6, R9, UR4, RZ, 0xc0, !PT ;  /* 0x0000000409067c12 */ /* 0x000fe2000f8ec0ff */
[----:B------:R-:W-:Y:S02]  /*7b20*/  ULDC UR7, c[0x0][0x610] ;  /* 0x0001840000077ab9 */ /* 0x000fe40000000800 */
[----:B------:R-:W-:Y:S02]  /*7b30*/  IMAD.MOV R4, RZ, RZ, -R5 ;  /* 0x000000ffff047224 */ /* 0x000fe400078e0a05 */
[----:B------:R-:W-:-:S02]  /*7b40*/  IMAD R20, R5, UR13, R20 ;  /* 0x0000000d05147c24 */ /* 0x000fc4000f8e0214 */
[----:B0-----:R-:W-:Y:S02]  /*7b50*/  @P1 IMAD R15, R21, R22, R14 ;  /* 0x00000016150f1224 */ /* 0x001fe400078e020e */
[----:B------:R-:W-:Y:S01]  /*7b60*/  IMAD R19, R4, UR6, R19 ;  /* 0x0000000604137c24 */ /* 0x000fe2000f8e0213 */
[----:B------:R-:W-:Y:S01]  /*7b70*/  ULDC UR6, c[0x0][0x600] ;  /* 0x0001800000067ab9 */ /* 0x000fe20000000800 */
[----:B------:R-:W-:Y:S02]  /*7b80*/  IMAD R15, R20, UR7, R15 ;  /* 0x00000007140f7c24 */ /* 0x000fe4000f8e020f */
[----:B------:R-:W-:Y:S02]  /*7b90*/  IMAD R6, R19, UR6, R6 ;  /* 0x0000000613067c24 */ /* 0x000fe4000f8e0206 */
[----:B------:R-:W-:-:S03]  /*7ba0*/  IMAD.MOV.U32 R4, RZ, RZ, 0x1 ;  /* 0x00000001ff047424 */ /* 0x000fc600078e00ff */
[----:B------:R-:W-:Y:S02]  /*7bb0*/  SEL R20, R6, R15, !P1 ;  /* 0x0000000f06147207 */ /* 0x000fe40004800000 */
[----:B------:R-:W-:-:S07]  /*7bc0*/  SEL R19, R15, R6, !P1 ;  /* 0x000000060f137207 */ /* 0x000fce0004800000 */
.L_x_171:
[----:B------:R-:W-:Y:S05]  /*7bd0*/  BSYNC B1 ;  /* 0x0000000000017941 */ /* 0x000fea0003800000 */
.L_x_170:
[----:B------:R-:W-:-:S13]  /*7be0*/  LOP3.LUT P1, RZ, R4, 0xff, RZ, 0xc0, !PT ;  /* 0x000000ff04ff7812 */ /* 0x000fda000782c0ff */
[----:B------:R-:W-:Y:S05]  /*7bf0*/  @P1 BRA `(.L_x_174) ;  /* 0xfffffff400241947 */ /* 0x000fea000383ffff */
[----:B------:R-:W-:Y:S05]  /*7c00*/  BSYNC B0 ;  /* 0x0000000000007941 */ /* 0x000fea0003800000 */
.L_x_162:
[----:B------:R-:W-:-:S03]  /*7c10*/  UMOV UR6, 0xffffffff ;  /* 0xffffffff00067882 */ /* 0x000fc60000000000 */
[----:B------:R-:W-:Y:S05]  /*7c20*/  BRA.DIV UR6, `(.L_x_175) ;  /* 0x00000006063c7947 */ /* 0x000fea000b800000 */
[----:B------:R-:W-:-:S13]  /*7c30*/  ELECT P6, URZ, PT ;  /* 0x00000000003f782f */ /* 0x000fda00038c0000 */
.L_x_190:
[----:B------:R-:W-:Y:S04]  /*7c40*/  BSSY B0, `(.L_x_176) ;  /* 0x0000034000007945 */ /* 0x000fe80003800000 */
[----:B------:R-:W-:Y:S05]  /*7c50*/  @!P6 BRA `(.L_x_177) ;  /* 0x0000000000c8e947 */ /* 0x000fea0003800000 */
[----:B------:R-:W-:-:S04]  /*7c60*/  LOP3.LUT R18, R18, 0x2, RZ, 0xfc, !PT ;  /* 0x0000000212127812 */ /* 0x000fc800078efcff */
[----:B------:R-:W-:-:S13]  /*7c70*/  ISETP.NE.AND P0, PT, R18, 0x3, PT ;  /* 0x000000031200780c */ /* 0x000fda0003f05270 */
[----:B------:R-:W-:Y:S05]  /*7c80*/  @!P0 BRA `(.L_x_178) ;  /* 0x0000000000048947 */ /* 0x000fea0003800000 */
[----:B------:R-:W-:Y:S01]  /*7c90*/  BPT.TRAP 0x1 ;  /* 0x000000040000795c */ /* 0x000fe20000300000 */
.L_x_178:
[----:B------:R-:W0:Y:S01]  /*7ca0*/  S2R R3, SR_CgaCtaId ;  /* 0x0000000000037919 */ /* 0x000e220000008800 */
[----:B------:R-:W-:-:S04]  /*7cb0*/  MOV R2, 0x400 ;  /* 0x0000040000027802 */ /* 0x000fc80000000f00 */
[----:B0-----:R-:W-:Y:S02]  /*7cc0*/  LEA R3, R3, R2, 0x18 ;  /* 0x0000000203037211 */ /* 0x001fe400078ec0ff */
[----:B------:R-:W-:-:S03]  /*7cd0*/  SHF.L.U32 R2, R0, 0x1f, RZ ;  /* 0x0000001f00027819 */ /* 0x000fc600000006ff */
[----:B------:R-:W-:-:S04]  /*7ce0*/  VIADD R3, R3, 0x28 ;  /* 0x0000002803037836 */ /* 0x000fc80000000000 */
[C---:B------:R-:W-:Y:S02]  /*7cf0*/  IMAD R7, R12.reuse, 0x8, R3 ;  /* 0x000000080c077824 */ /* 0x040fe400078e0203 */
[----:B------:R-:W-:Y:S02]  /*7d00*/  VIADD R12, R12, 0x1 ;  /* 0x000000010c0c7836 */ /* 0x000fe40000000000 */
[----:B------:R-:W0:Y:S03]  /*7d10*/  SYNCS.PHASECHK.TRANS64.TRYWAIT P0, [R7+URZ], R2 ;  /* 0x00000002070075a7 */ /* 0x000e26000800017f */
[----:B------:R-:W-:-:S04]  /*7d20*/  ISETP.NE.AND P1, PT, R12, 0x5, PT ;  /* 0x000000050c00780c */ /* 0x000fc80003f25270 */
[----:B------:R-:W-:Y:S02]  /*7d30*/  SEL R5, RZ, 0x1, P1 ;  /* 0x00000001ff057807 */ /* 0x000fe40000800000 */
[----:B------:R-:W-:Y:S02]  /*7d40*/  SEL R12, R12, RZ, P1 ;  /* 0x000000ff0c0c7207 */ /* 0x000fe40000800000 */
[----:B------:R-:W-:-:S03]  /*7d50*/  LOP3.LUT R5, R0, R5, RZ, 0x3c, !PT ;  /* 0x0000000500057212 */ /* 0x000fc600078e3cff */
[----:B------:R-:W-:Y:S01]  /*7d60*/  IMAD R9, R12, 0x8, R3 ;  /* 0x000000080c097824 */ /* 0x000fe200078e0203 */
[----:B------:R-:W-:Y:S01]  /*7d70*/  SHF.L.U32 R4, R5, 0x1f, RZ ;  /* 0x0000001f05047819 */ /* 0x000fe200000006ff */
[----:B0-----:R-:W-:Y:S06]  /*7d80*/  @!P0 BRA `(.L_x_179) ;  /* 0x0000000400048947 */ /* 0x001fec0003800000 */
.L_x_191:
[----:B------:R-:W1:Y:S01]  /*7d90*/  SYNCS.PHASECHK.TRANS64.TRYWAIT P0, [R9+URZ], R4 ;  /* 0x00000004090075a7 */ /* 0x000e62000800017f */
[----:B------:R-:W-:-:S05]  /*7da0*/  VIADD R0, R12, 0x1 ;  /* 0x000000010c007836 */ /* 0x000fca0000000000 */
[----:B------:R-:W-:-:S04]  /*7db0*/  ISETP.NE.AND P1, PT, R0, 0x5, PT ;  /* 0x000000050000780c */ /* 0x000fc80003f25270 */
[----:B0-----:R-:W-:Y:S02]  /*7dc0*/  SEL R2, RZ, 0x1, P1 ;  /* 0x00000001ff027807 */ /* 0x001fe40000800000 */
[----:B------:R-:W-:Y:S02]  /*7dd0*/  SEL R0, R0, RZ, P1 ;  /* 0x000000ff00007207 */ /* 0x000fe40000800000 */
[----:B------:R-:W-:-:S03]  /*7de0*/  LOP3.LUT R7, R5, R2, RZ, 0x3c, !PT ;  /* 0x0000000205077212 */ /* 0x000fc600078e3cff */
[----:B------:R-:W-:Y:S01]  /*7df0*/  IMAD R6, R0, 0x8, R3 ;  /* 0x0000000800067824 */ /* 0x000fe200078e0203 */
[----:B------:R-:W-:Y:S01]  /*7e00*/  SHF.L.U32 R5, R7, 0x1f, RZ ;  /* 0x0000001f07057819 */ /* 0x000fe200000006ff */
[----:B-1----:R-:W-:Y:S06]  /*7e10*/  @!P0 BRA `(.L_x_180) ;  /* 0x0000000000f48947 */ /* 0x002fec0003800000 */
.L_x_192:
[----:B------:R-:W1:Y:S01]  /*7e20*/  SYNCS.PHASECHK.TRANS64.TRYWAIT P0, [R6+URZ], R5 ;  /* 0x00000005060075a7 */ /* 0x000e62000800017f */
[----:B------:R-:W-:-:S05]  /*7e30*/  VIADD R0, R0, 0x1 ;  /* 0x0000000100007836 */ /* 0x000fca0000000000 */
[----:B------:R-:W-:-:S04]  /*7e40*/  ISETP.NE.AND P1, PT, R0, 0x5, PT ;  /* 0x000000050000780c */ /* 0x000fc80003f25270 */
[----:B------:R-:W-:Y:S02]  /*7e50*/  SEL R2, RZ, 0x1, P1 ;  /* 0x00000001ff027807 */ /* 0x000fe40000800000 */
[----:B------:R-:W-:Y:S02]  /*7e60*/  SEL R0, R0, RZ, P1 ;  /* 0x000000ff00007207 */ /* 0x000fe40000800000 */
[----:B------:R-:W-:-:S03]  /*7e70*/  LOP3.LUT R7, R7, R2, RZ, 0x3c, !PT ;  /* 0x0000000207077212 */ /* 0x000fc600078e3cff */
[----:B0-----:R-:W-:Y:S01]  /*7e80*/  IMAD R9, R0, 0x8, R3 ;  /* 0x0000000800097824 */ /* 0x001fe200078e0203 */
[----:B------:R-:W-:Y:S01]  /*7e90*/  SHF.L.U32 R4, R7, 0x1f, RZ ;  /* 0x0000001f07047819 */ /* 0x000fe200000006ff */
[----:B-1----:R-:W-:Y:S06]  /*7ea0*/  @!P0 BRA `(.L_x_181) ;  /* 0x0000000000e48947 */ /* 0x002fec0003800000 */
.L_x_193:
[----:B------:R-:W1:Y:S01]  /*7eb0*/  SYNCS.PHASECHK.TRANS64.TRYWAIT P0, [R9+URZ], R4 ;  /* 0x00000004090075a7 */ /* 0x000e62000800017f */
[----:B------:R-:W-:-:S05]  /*7ec0*/  VIADD R0, R0, 0x1 ;  /* 0x0000000100007836 */ /* 0x000fca0000000000 */
[----:B------:R-:W-:-:S04]  /*7ed0*/  ISETP.NE.AND P1, PT, R0, 0x5, PT ;  /* 0x000000050000780c */ /* 0x000fc80003f25270 */
[----:B------:R-:W-:Y:S02]  /*7ee0*/  SEL R2, RZ, 0x1, P1 ;  /* 0x00000001ff027807 */ /* 0x000fe40000800000 */
[----:B------:R-:W-:Y:S02]  /*7ef0*/  SEL R0, R0, RZ, P1 ;  /* 0x000000ff00007207 */ /* 0x000fe40000800000 */
[----:B------:R-:W-:Y:S01]  /*7f00*/  LOP3.LUT R2, R7, R2, RZ, 0x3c, !PT ;  /* 0x0000000207027212 */ /* 0x000fe200078e3cff */
[----:B-1----:R-:W-:Y:S06]  /*7f10*/  @!P0 BRA `(.L_x_182) ;  /* 0x0000000000dc8947 */ /* 0x002fec0003800000 */
.L_x_194:
[----:B------:R-:W-:Y:S01]  /*7f20*/  IMAD R3, R0, 0x8, R3 ;  /* 0x0000000800037824 */ /* 0x000fe200078e0203 */
[----:B------:R-:W-:-:S07]  /*7f30*/  SHF.L.U32 R0, R2, 0x1f, RZ ;  /* 0x0000001f02007819 */ /* 0x000fce00000006ff */
.L_x_183:
[----:B--2---:R2:W3:Y:S02]  /*7f40*/  SYNCS.PHASECHK.TRANS64.TRYWAIT P0, [R3+URZ], R0 ;  /* 0x00000000030075a7 */ /* 0x0044e4000800017f */
[----:B---3--:R-:W-:Y:S05]  /*7f50*/  @!P0 NANOSLEEP.SYNCS 0x989680 ;  /* 0x009896800000895d */ /* 0x008fea0003900000 */
[----:B------:R-:W3:Y:S02]  /*7f60*/  @!P0 SYNCS.PHASECHK.TRANS64 P0, [R3+URZ], R0 ;  /* 0x00000000030085a7 */ /* 0x000ee4000800007f */
[----:B---3--:R-:W-:Y:S05]  /*7f70*/  @!P0 BRA `(.L_x_183) ;  /* 0xfffffffc00f08947 */ /* 0x008fea000383ffff */
.L_x_177:
[----:B------:R-:W-:Y:S05]  /*7f80*/  BSYNC B0 ;  /* 0x0000000000007941 */ /* 0x000fea0003800000 */
.L_x_176:
[----:B------:R-:W-:Y:S05]  /*7f90*/  EXIT ;  /* 0x000000000000794d */ /* 0x000fea0003800000 */
.L_x_17:
[----:B-1----:R1:W2:Y:S02]  /*7fa0*/  SYNCS.PHASECHK.TRANS64.TRYWAIT P1, [R3+URZ], R0 ;  /* 0x00000000030075a7 */ /* 0x0022a4000802017f */
[----:B--2---:R-:W-:Y:S05]  /*7fb0*/  @!P1 NANOSLEEP.SYNCS 0x989680 ;  /* 0x009896800000995d */ /* 0x004fea0003900000 */
[----:B------:R-:W2:Y:S02]  /*7fc0*/  @!P1 SYNCS.PHASECHK.TRANS64 P1, [R3+URZ], R0 ;  /* 0x00000000030095a7 */ /* 0x000ea4000802007f */
[----:B--2---:R-:W-:Y:S05]  /*7fd0*/  @!P1 BRA `(.L_x_17) ;  /* 0xfffffffc00f09947 */ /* 0x004fea000383ffff */
[----:B------:R-:W-:Y:S05]  /*7fe0*/  BRA `(.L_x_16) ;  /* 0xffffff9400387947 */ /* 0x000fea000383ffff */
.L_x_22:
[----:B-1----:R-:W-:-:S04]  /*7ff0*/  IMAD.U32 R4, RZ, RZ, UR8 ;  /* 0x00000008ff047e24 */ /* 0x002fc8000f8e00ff */
[----:B------:R1:W2:Y:S03]  /*8000*/  SYNCS.PHASECHK.TRANS64.TRYWAIT P1, [R4+URZ], R3 ;  /* 0x00000003040075a7 */ /* 0x0002a6000802017f */
[----:B--2---:R-:W-:Y:S05]  /*8010*/  @!P1 NANOSLEEP.SYNCS 0x989680 ;  /* 0x009896800000995d */ /* 0x004fea0003900000 */
[----:B------:R-:W2:Y:S02]  /*8020*/  @!P1 SYNCS.PHASECHK.TRANS64 P1, [R4+URZ], R3 ;  /* 0x00000003040095a7 */ /* 0x000ea4000802007f */
[----:B--2---:R-:W-:Y:S05]  /*8030*/  @!P1 BRA `(.L_x_22) ;  /* 0xfffffffc00ec9947 */ /* 0x004fea000383ffff */
[----:B------:R-:W-:Y:S05]  /*8040*/  BRA `(.L_x_21) ;  /* 0xffffff9800747947 */ /* 0x000fea000383ffff */
.L_x_163:
[----:B------:R-:W-:Y:S01]  /*8050*/  BSSY B1, `(.L_x_184) ;  /* 0x0000006000017945 */ /* 0x000fe20003800000 */
[----:B------:R-:W-:-:S07]  /*8060*/  IMAD.MOV.U32 R15, RZ, RZ, -0x1 ;  /* 0xffffffffff0f7424 */ /* 0x000fce00078e00ff */
[----:B------:R-:W-:Y:S05]  /*8070*/  WARPSYNC.COLLECTIVE R15, `(.L_x_185) ;  /* 0x000000000f0c7348 */ /* 0x000fea0003c00000 */
[----:B------:R-:W-:Y:S02]  /*8080*/  ELECT P6, UR62, PT ;  /* 0x00000000003e782f */ /* 0x000fe400038c0000 */
[----:B------:R-:W-:Y:S01]  /*8090*/  MOV R14, UR62 ;  /* 0x0000003e000e7c02 */ /* 0x000fe20008000f00 */
[----:B------:R-:W-:Y:S10]  /*80a0*/  ENDCOLLECTIVE ;  /* 0x000000000000791b */ /* 0x000ff40003800000 */
.L_x_185:
[----:B------:R-:W-:Y:S05]  /*80b0*/  BSYNC B1 ;  /* 0x0000000000017941 */ /* 0x000fea0003800000 */
.L_x_184:
[----:B------:R-:W-:Y:S05]  /*80c0*/  BRA `(.L_x_186) ;  /* 0xffffffec00fc7947 */ /* 0x000fea000383ffff */
.L_x_166:
[----:B0-----:R0:W1:Y:S02]  /*80d0*/  SYNCS.PHASECHK.TRANS64.TRYWAIT P1, [R14+URZ+0x28], R7 ;  /* 0x000028070e0075a7 */ /* 0x001064000802017f */
[----:B-1----:R-:W-:Y:S05]  /*80e0*/  @!P1 NANOSLEEP.SYNCS 0x989680 ;  /* 0x009896800000995d */ /* 0x002fea0003900000 */
[----:B------:R-:W1:Y:S02]  /*80f0*/  @!P1 SYNCS.PHASECHK.TRANS64 P1, [R14+URZ+0x28], R7 ;  /* 0x000028070e0095a7 */ /* 0x000e64000802007f */
[----:B-1----:R-:W-:Y:S05]  /*8100*/  @!P1 BRA `(.L_x_166) ;  /* 0xfffffffc00f09947 */ /* 0x002fea000383ffff */
[----:B------:R-:W-:Y:S05]  /*8110*/  BRA `(.L_x_187) ;  /* 0xfffffff000307947 */ /* 0x000fea000383ffff */
.L_x_175:
[----:B------:R-:W-:Y:S01]  /*8120*/  BSSY B0, `(.L_x_188) ;  /* 0x0000006000007945 */ /* 0x000fe20003800000 */
[----:B------:R-:W-:-:S07]  /*8130*/  IMAD.MOV.U32 R15, RZ, RZ, -0x1 ;  /* 0xffffffffff0f7424 */ /* 0x000fce00078e00ff */
[----:B------:R-:W-:Y:S05]  /*8140*/  WARPSYNC.COLLECTIVE R15, `(.L_x_189) ;  /* 0x000000000f0c7348 */ /* 0x000fea0003c00000 */
[----:B------:R-:W-:Y:S02]  /*8150*/  ELECT P6, UR62, PT ;  /* 0x00000000003e782f */ /* 0x000fe400038c0000 */
[----:B------:R-:W-:Y:S01]  /*8160*/  MOV R14, UR62 ;  /* 0x0000003e000e7c02 */ /* 0x000fe20008000f00 */
[----:B------:R-:W-:Y:S10]  /*8170*/  ENDCOLLECTIVE ;  /* 0x000000000000791b */ /* 0x000ff40003800000 */
.L_x_189:
[----:B------:R-:W-:Y:S05]  /*8180*/  BSYNC B0 ;  /* 0x0000000000007941 */ /* 0x000fea0003800000 */
.L_x_188:
[----:B------:R-:W-:Y:S05]  /*8190*/  BRA `(.L_x_190) ;  /* 0xfffffff800a87947 */ /* 0x000fea000383ffff */
.L_x_179:
[----:B0-----:R0:W1:Y:S02]  /*81a0*/  SYNCS.PHASECHK.TRANS64.TRYWAIT P0, [R7+URZ], R2 ;  /* 0x00000002070075a7 */ /* 0x001064000800017f */
[----:B-1----:R-:W-:Y:S05]  /*81b0*/  @!P0 NANOSLEEP.SYNCS 0x989680 ;  /* 0x009896800000895d */ /* 0x002fea0003900000 */
[----:B------:R-:W1:Y:S02]  /*81c0*/  @!P0 SYNCS.PHASECHK.TRANS64 P0, [R7+URZ], R2 ;  /* 0x00000002070085a7 */ /* 0x000e64000800007f */
[----:B-1----:R-:W-:Y:S05]  /*81d0*/  @!P0 BRA `(.L_x_179) ;  /* 0xfffffffc00f08947 */ /* 0x002fea000383ffff */
[----:B------:R-:W-:Y:S05]  /*81e0*/  BRA `(.L_x_191) ;  /* 0xfffffff800e87947 */ /* 0x000fea000383ffff */
.L_x_180:
[----:B0-----:R0:W1:Y:S02]  /*81f0*/  SYNCS.PHASECHK.TRANS64.TRYWAIT P0, [R9+URZ], R4 ;  /* 0x00000004090075a7 */ /* 0x001064000800017f */
[----:B-1----:R-:W-:Y:S05]  /*8200*/  @!P0 NANOSLEEP.SYNCS 0x989680 ;  /* 0x009896800000895d */ /* 0x002fea0003900000 */
[----:B------:R-:W1:Y:S02]  /*8210*/  @!P0 SYNCS.PHASECHK.TRANS64 P0, [R9+URZ], R4 ;  /* 0x00000004090085a7 */ /* 0x000e64000800007f */
[----:B-1----:R-:W-:Y:S05]  /*8220*/  @!P0 BRA `(.L_x_180) ;  /* 0xfffffffc00f08947 */ /* 0x002fea000383ffff */
[----:B------:R-:W-:Y:S05]  /*8230*/  BRA `(.L_x_192) ;  /* 0xfffffff800f87947 */ /* 0x000fea000383ffff */
.L_x_181:
[----:B0-----:R0:W1:Y:S02]  /*8240*/  SYNCS.PHASECHK.TRANS64.TRYWAIT P0, [R6+URZ], R5 ;  /* 0x00000005060075a7 */ /* 0x001064000800017f */
[----:B-1----:R-:W-:Y:S05]  /*8250*/  @!P0 NANOSLEEP.SYNCS 0x989680 ;  /* 0x009896800000895d */ /* 0x002fea0003900000 */
[----:B------:R-:W1:Y:S02]  /*8260*/  @!P0 SYNCS.PHASECHK.TRANS64 P0, [R6+URZ], R5 ;  /* 0x00000005060085a7 */ /* 0x000e64000800007f */
[----:B-1----:R-:W-:Y:S05]  /*8270*/  @!P0 BRA `(.L_x_181) ;  /* 0xfffffffc00f08947 */ /* 0x002fea000383ffff */
[----:B------:R-:W-:Y:S05]  /*8280*/  BRA `(.L_x_193) ;  /* 0xfffffffc00087947 */ /* 0x000fea000383ffff */
.L_x_182:
[----:B-1----:R1:W2:Y:S02]  /*8290*/  SYNCS.PHASECHK.TRANS64.TRYWAIT P0, [R9+URZ], R4 ;  /* 0x00000004090075a7 */ /* 0x0022a4000800017f */
[----:B--2---:R-:W-:Y:S05]  /*82a0*/  @!P0 NANOSLEEP.SYNCS 0x989680 ;  /* 0x009896800000895d */ /* 0x004fea0003900000 */
[----:B------:R-:W2:Y:S02]  /*82b0*/  @!P0 SYNCS.PHASECHK.TRANS64 P0, [R9+URZ], R4 ;  /* 0x00000004090085a7 */ /* 0x000ea4000800007f */
[----:B--2---:R-:W-:Y:S05]  /*82c0*/  @!P0 BRA `(.L_x_182) ;  /* 0xfffffffc00f08947 */ /* 0x004fea000383ffff */
[----:B------:R-:W-:Y:S05]  /*82d0*/  BRA `(.L_x_194) ;  /* 0xfffffffc00107947 */ /* 0x000fea000383ffff */
.L_x_195:
[----:B------:R-:W-:-:S00]  /*82e0*/  BRA `(.L_x_195) ;  /* 0xfffffffc00fc7947 */ /* 0x000fc0000383ffff */
[----:B------:R-:W-:-:S00]  /*82f0*/  NOP ;  /* 0x0000000000007918 */ /* 0x000fc00000000000 */
        /* <DEDUP_REMOVED lines=8> */
.L_x_196:


//--------------------- .nv.global.init           --------------------------
	.section	.nv.global.init,"aw",@progbits
.nv.global.init:
	.type		$str$22,@object
	.size		$str$22,($str$23 - $str$22)
$str$22:
        /*0000*/ 	.byte	0x6b, 0x5f, 0x74, 0x69, 0x6c, 0x65, 0x5f, 0x63, 0x6f, 0x75, 0x6e, 0x74, 0x20, 0x3e, 0x3d, 0x20
        /*0010*/ 	.byte	0x31, 0x00
	.type		$str$23,@object
	.size		$str$23,(__unnamed_1 - $str$23)
$str$23:
        /*0012*/ 	.byte	0x2f, 0x74, 0x6d, 0x70, 0x2f, 0x63, 0x75, 0x74, 0x6c, 0x61, 0x73, 0x73, 0x5f, 0x73, 0x77, 0x65
        /*0022*/ 	.byte	0x65, 0x70, 0x5f, 0x73, 0x72, 0x63, 0x2f, 0x69, 0x6e, 0x63, 0x6c, 0x75, 0x64, 0x65, 0x2f, 0x63
        /*0032*/ 	.byte	0x75, 0x74, 0x6c, 0x61, 0x73, 0x73, 0x2f, 0x67, 0x65, 0x6d, 0x6d, 0x2f, 0x63, 0x6f, 0x6c, 0x6c
        /*0042*/ 	.byte	0x65, 0x63, 0x74, 0x69, 0x76, 0x65, 0x2f, 0x73, 0x6d, 0x39, 0x30, 0x5f, 0x6d, 0x6d, 0x61, 0x5f
        /*0052*/ 	.byte	0x74, 0x6d, 0x61, 0x5f, 0x67, 0x6d, 0x6d, 0x61, 0x5f, 0x73, 0x73, 0x5f, 0x77, 0x61, 0x72, 0x70
        /*0062*/ 	.byte	0x73, 0x70, 0x65, 0x63, 0x69, 0x61, 0x6c, 0x69, 0x7a, 0x65, 0x64, 0x2e, 0x68, 0x70, 0x70, 0x00
	.type		__unnamed_1,@object
	.size		__unnamed_1,(.L_0 - __unnamed_1)
__unnamed_1:
        /*0072*/ 	.byte	0x76, 0x6f, 0x69, 0x64, 0x20, 0x63, 0x75, 0x74, 0x6c, 0x61, 0x73, 0x73, 0x3a, 0x3a, 0x67, 0x65
        /* <DEDUP_REMOVED lines=180> */
        /*0bc2*/ 	.byte	0x74, 0x69, 0x74, 0x79, 0x5d, 0x00
.L_0:


//--------------------- .nv.shared._ZN7cutlass13device_kernelINS_4gemm6kernel13GemmUniversalIN4cute5tupleIJiiiiEEENS1_10collective13CollectiveMmaINS1_34MainloopSm90TmaGmmaWarpSpecializedILi5ENS5_IJNS4_1CILi1EEESB_SB_EEENS1_35KernelTmaWarpSpecializedCooperativeEEENS5_IJNSA_ILi128EEESF_SF_EEENS_10bfloat16_tENS5_IJlSB_lEEESH_SI_NS4_8TiledMMAINS4_8MMA_AtomIJNS4_4SM904GMMA28MMA_64x128x16_F32BF16BF16_SSILNSM_5MajorE0ELSO_0ELNSM_7ScaleInE1ELSP_1EEEEEENS4_6LayoutINS5_IJNSA_ILi2EEESB_SB_EEENS5_IJSB_NSA_ILi0EEESV_EEEEENS5_IJNS4_10UnderscoreESY_SY_EEEEENS4_13SM90_TMA_LOADENS4_14ComposedLayoutINS4_7SwizzleILi3ELi4ELi3EEENS4_18smem_ptr_flag_bitsILi16EEENSS_INS5_IJNSA_ILi8EEENSA_ILi64EEEEEENS5_IJS18_SB_EEEEEEEvNS4_8identityES11_S1C_vS1D_EENS_8epilogue10collective6detail29Sm90TmaWarpSpecializedAdapterINS1G_15DefaultEpilogueISH_SI_SI_NS1F_6thread17LinearCombinationISH_Li1EffLNS1K_9ScaleType4KindE0ELNS_15FloatRoundStyleE2ESH_EENS1_15EpilogueDefaultEEEEEvvEEEEvNT_6ParamsE --------------------------
	.section	.nv.shared._ZN7cutlass13device_kernelINS_4gemm6kernel13GemmUniversalIN4cute5tupleIJiiiiEEENS1_10collective13CollectiveMmaINS1_34MainloopSm90TmaGmmaWarpSpecializedILi5ENS5_IJNS4_1CILi1EEESB_SB_EEENS1_35KernelTmaWarpSpecializedCooperativeEEENS5_IJNSA_ILi128EEESF_SF_EEENS_10bfloat16_tENS5_IJlSB_lEEESH_SI_NS4_8TiledMMAINS4_8MMA_AtomIJNS4_4SM904GMMA28MMA_64x128x16_F32BF16BF16_SSILNSM_5MajorE0ELSO_0ELNSM_7ScaleInE1ELSP_1EEEEEENS4_6LayoutINS5_IJNSA_ILi2EEESB_SB_EEENS5_IJSB_NSA_ILi0EEESV_EEEEENS5_IJNS4_10UnderscoreESY_SY_EEEEENS4_13SM90_TMA_LOADENS4_14ComposedLayoutINS4_7SwizzleILi3ELi4ELi3EEENS4_18smem_ptr_flag_bitsILi16EEENSS_INS5_IJNSA_ILi8EEENSA_ILi64EEEEEENS5_IJS18_SB_EEEEEEEvNS4_8identityES11_S1C_vS1D_EENS_8epilogue10collective6detail29Sm90TmaWarpSpecializedAdapterINS1G_15DefaultEpilogueISH_SI_SI_NS1F_6thread17LinearCombinationISH_Li1EffLNS1K_9ScaleType4KindE0ELNS_15FloatRoundStyleE2ESH_EENS1_15EpilogueDefaultEEEEEvvEEEEvNT_6ParamsE,"aw",@nobits
	.sectionflags	@""
	.align	16
	.zero		1024


//--------------------- .nv.shared.reserved.0     --------------------------
	.section	.nv.shared.reserved.0,"aw",@nobits
	.weak		__nv_reservedSMEM_offset_0_alias
	.size		__nv_reservedSMEM_offset_0_alias, 0, 0
	.other		__nv_reservedSMEM_offset_0_alias,@"STO_CUDA_RESERVED_SHARED STV_DEFAULT"
__nv_reservedSMEM_offset_0_alias:
	.zero		0


//--------------------- .nv.global                --------------------------
	.section	.nv.global,"aw",@nobits
.nv.global:
	.type		_ZN39_INTERNAL_7c40796e_4_k_cu_ad00a6c6_32684cute1_E,@object
	.size		_ZN39_INTERNAL_7c40796e_4_k_cu_ad00a6c6_32684cute1_E,(_ZN39_INTERNAL_7c40796e_4_k_cu_ad00a6c6_32684cuda3std3__45__cpo6cbeginE - _ZN39_INTERNAL_7c40796e_4_k_cu_ad00a6c6_32684cute1_E)
_ZN39_INTERNAL_7c40796e_4_k_cu_ad00a6c6_32684cute1_E:
	.zero		1
	.type		_ZN39_INTERNAL_7c40796e_4_k_cu_ad00a6c6_32684cuda3std3__45__cpo6cbeginE,@object
	.size		_ZN39_INTERNAL_7c40796e_4_k_cu_ad00a6c6_32684cuda3std3__45__cpo6cbeginE,(_ZN39_INTERNAL_7c40796e_4_k_cu_ad00a6c6_32684cuda3std3__48in_placeE - _ZN39_INTERNAL_7c40796e_4_k_cu_ad00a6c6_32684cuda3std3__45__cpo6cbeginE)
_ZN39_INTERNAL_7c40796e_4_k_cu_ad00a6c6_32684cuda3std3__45__cpo6cbeginE:
	.zero		1
	.type		_ZN39_INTERNAL_7c40796e_4_k_cu_ad00a6c6_32684cuda3std3__48in_placeE,@object
	.size		_ZN39_INTERNAL_7c40796e_4_k_cu_ad00a6c6_32684cuda3std3__48in_placeE,(_ZN39_INTERNAL_7c40796e_4_k_cu_ad00a6c6_32684cuda3std6ranges3__45__cpo9iter_moveE - _ZN39_INTERNAL_7c40796e_4_k_cu_ad00a6c6_32684cuda3std3__48in_placeE)
_ZN39_INTERNAL_7c40796e_4_k_cu_ad00a6c6_32684cuda3std3__48in_placeE:
	.zero		1
	.type		_ZN39_INTERNAL_7c40796e_4_k_cu_ad00a6c6_32684cuda3std6ranges3__45__cpo9iter_moveE,@object
	.size		_ZN39_INTERNAL_7c40796e_4_k_cu_ad00a6c6_32684cuda3std6ranges3__45__cpo9iter_moveE,(_ZN39_INTERNAL_7c40796e_4_k_cu_ad00a6c6_32684cuda3std3__45__cpo5beginE - _ZN39_INTERNAL_7c40796e_4_k_cu_ad00a6c6_32684cuda3std6ranges3__45__cpo9iter_moveE)
_ZN39_INTERNAL_7c40796e_4_k_cu_ad00a6c6_32684cuda3std6ranges3__45__cpo9iter_moveE:
	.zero		1
	.type		_ZN39_INTERNAL_7c40796e_4_k_cu_ad00a6c6_32684cuda3std3__45__cpo5beginE,@object
	.size		_ZN39_INTERNAL_7c40796e_4_k_cu_ad00a6c6_32684cuda3std3__45__cpo5beginE,(_ZN39_INTERNAL_7c40796e_4_k_cu_ad00a6c6_32684cuda3std3__441_GLOBAL__N__7c40796e_4_k_cu_ad00a6c6_32686ignoreE - _ZN39_INTERNAL_7c40796e_4_k_cu_ad00a6c6_32684cuda3std3__45__cpo5beginE)
_ZN39_INTERNAL_7c40796e_4_k_cu_ad00a6c6_32684cuda3std3__45__cpo5beginE:
	.zero		1
	.type		_ZN39_INTERNAL_7c40796e_4_k_cu_ad00a6c6_32684cuda3std3__441_GLOBAL__N__7c40796e_4_k_cu_ad00a6c6_32686ignoreE,@object
	.size		_ZN39_INTERNAL_7c40796e_4_k_cu_ad00a6c6_32684cuda3std3__441_GLOBAL__N__7c40796e_4_k_cu_ad00a6c6_32686ignoreE,(_ZN39_INTERNAL_7c40796e_4_k_cu_ad00a6c6_32684cute7productE - _ZN39_INTERNAL_7c40796e_4_k_cu_ad00a6c6_32684cuda3std3__441_GLOBAL__N__7c40796e_4_k_cu_ad00a6c6_32686ignoreE)
_ZN39_INTERNAL_7c40796e_4_k_cu_ad00a6c6_32684cuda3std3__441_GLOBAL__N__7c40796e_4_k_cu_ad00a6c6_32686ignoreE:
	.zero		1
	.type		_ZN39_INTERNAL_7c40796e_4_k_cu_ad00a6c6_32684cute7productE,@object
	.size		_ZN39_INTERNAL_7c40796e_4_k_cu_ad00a6c6_32684cute7productE,(_ZN39_INTERNAL_7c40796e_4_k_cu_ad00a6c6_32684cuda3std3__45__cpo3endE - _ZN39_INTERNAL_7c40796e_4_k_cu_ad00a6c6_32684cute7productE)
_ZN39_INTERNAL_7c40796e_4_k_cu_ad00a6c6_32684cute7productE:
	.zero		1
	.type		_ZN39_INTERNAL_7c40796e_4_k_cu_ad00a6c6_32684cuda3std3__45__cpo3endE,@object
	.size		_ZN39_INTERNAL_7c40796e_4_k_cu_ad00a6c6_32684cuda3std3__45__cpo3endE,(_ZN39_INTERNAL_7c40796e_4_k_cu_ad00a6c6_32684cuda3std3__419piecewise_constructE - _ZN39_INTERNAL_7c40796e_4_k_cu_ad00a6c6_32684cuda3std3__45__cpo3endE)
_ZN39_INTERNAL_7c40796e_4_k_cu_ad00a6c6_32684cuda3std3__45__cpo3endE:
	.zero		1
	.type		_ZN39_INTERNAL_7c40796e_4_k_cu_ad00a6c6_32684cuda3std3__419piecewise_constructE,@object
	.size		_ZN39_INTERNAL_7c40796e_4_k_cu_ad00a6c6_32684cuda3std3__419piecewise_constructE,(_ZN39_INTERNAL_7c40796e_4_k_cu_ad00a6c6_32684cuda3std3__45__cpo4cendE - _ZN39_INTERNAL_7c40796e_4_k_cu_ad00a6c6_32684cuda3std3__419piecewise_constructE)
_ZN39_INTERNAL_7c40796e_4_k_cu_ad00a6c6_32684cuda3std3__419piecewise_constructE:
	.zero		1
	.type		_ZN39_INTERNAL_7c40796e_4_k_cu_ad00a6c6_32684cuda3std3__45__cpo4cendE,@object
	.size		_ZN39_INTERNAL_7c40796e_4_k_cu_ad00a6c6_32684cuda3std3__45__cpo4cendE,(_ZN39_INTERNAL_7c40796e_4_k_cu_ad00a6c6_32684cuda3std6ranges3__45__cpo4swapE - _ZN39_INTERNAL_7c40796e_4_k_cu_ad00a6c6_32684cuda3std3__45__cpo4cendE)
_ZN39_INTERNAL_7c40796e_4_k_cu_ad00a6c6_32684cuda3std3__45__cpo4cendE:
	.zero		1
	.type		_ZN39_INTERNAL_7c40796e_4_k_cu_ad00a6c6_32684cuda3std6ranges3__45__cpo4swapE,@object
	.size		_ZN39_INTERNAL_7c40796e_4_k_cu_ad00a6c6_32684cuda3std6ranges3__45__cpo4swapE,(.L_8 - _ZN39_INTERNAL_7c40796e_4_k_cu_ad00a6c6_32684cuda3std6ranges3__45__cpo4swapE)
_ZN39_INTERNAL_7c40796e_4_k_cu_ad00a6c6_32684cuda3std6ranges3__45__cpo4swapE:
	.zero		1
.L_8:


//--------------------- .nv.constant0._ZN7cutlass13device_kernelINS_4gemm6kernel13GemmUniversalIN4cute5tupleIJiiiiEEENS1_10collective13CollectiveMmaINS1_34MainloopSm90TmaGmmaWarpSpecializedILi5ENS5_IJNS4_1CILi1EEESB_SB_EEENS1_35KernelTmaWarpSpecializedCooperativeEEENS5_IJNSA_ILi128EEESF_SF_EEENS_10bfloat16_tENS5_IJlSB_lEEESH_SI_NS4_8TiledMMAINS4_8MMA_AtomIJNS4_4SM904GMMA28MMA_64x128x16_F32BF16BF16_SSILNSM_5MajorE0ELSO_0ELNSM_7ScaleInE1ELSP_1EEEEEENS4_6LayoutINS5_IJNSA_ILi2EEESB_SB_EEENS5_IJSB_NSA_ILi0EEESV_EEEEENS5_IJNS4_10UnderscoreESY_SY_EEEEENS4_13SM90_TMA_LOADENS4_14ComposedLayoutINS4_7SwizzleILi3ELi4ELi3EEENS4_18smem_ptr_flag_bitsILi16EEENSS_INS5_IJNSA_ILi8EEENSA_ILi64EEEEEENS5_IJS18_SB_EEEEEEEvNS4_8identityES11_S1C_vS1D_EENS_8epilogue10collective6detail29Sm90TmaWarpSpecializedAdapterINS1G_15DefaultEpilogueISH_SI_SI_NS1F_6thread17LinearCombinationISH_Li1EffLNS1K_9ScaleType4KindE0ELNS_15FloatRoundStyleE2ESH_EENS1_15EpilogueDefaultEEEEEvvEEEEvNT_6ParamsE --------------------------
	.section	.nv.constant0._ZN7cutlass13device_kernelINS_4gemm6kernel13GemmUniversalIN4cute5tupleIJiiiiEEENS1_10collective13CollectiveMmaINS1_34MainloopSm90TmaGmmaWarpSpecializedILi5ENS5_IJNS4_1CILi1EEESB_SB_EEENS1_35KernelTmaWarpSpecializedCooperativeEEENS5_IJNSA_ILi128EEESF_SF_EEENS_10bfloat16_tENS5_IJlSB_lEEESH_SI_NS4_8TiledMMAINS4_8MMA_AtomIJNS4_4SM904GMMA28MMA_64x128x16_F32BF16BF16_SSILNSM_5MajorE0ELSO_0ELNSM_7ScaleInE1ELSP_1EEEEEENS4_6LayoutINS5_IJNSA_ILi2EEESB_SB_EEENS5_IJSB_NSA_ILi0EEESV_EEEEENS5_IJNS4_10UnderscoreESY_SY_EEEEENS4_13SM90_TMA_LOADENS4_14ComposedLayoutINS4_7SwizzleILi3ELi4ELi3EEENS4_18smem_ptr_flag_bitsILi16EEENSS_INS5_IJNSA_ILi8EEENSA_ILi64EEEEEENS5_IJS18_SB_EEEEEEEvNS4_8identityES11_S1C_vS1D_EENS_8epilogue10collective6detail29Sm90TmaWarpSpecializedAdapterINS1G_15DefaultEpilogueISH_SI_SI_NS1F_6thread17LinearCombinationISH_Li1EffLNS1K_9ScaleType4KindE0ELNS_15FloatRoundStyleE2ESH_EENS1_15EpilogueDefaultEEEEEvvEEEEvNT_6ParamsE,"a",@progbits
	.sectionflags	@""
	.align	4
.nv.constant0._ZN7cutlass13device_kernelINS_4gemm6kernel13GemmUniversalIN4cute5tupleIJiiiiEEENS1_10collective13CollectiveMmaINS1_34MainloopSm90TmaGmmaWarpSpecializedILi5ENS5_IJNS4_1CILi1EEESB_SB_EEENS1_35KernelTmaWarpSpecializedCooperativeEEENS5_IJNSA_ILi128EEESF_SF_EEENS_10bfloat16_tENS5_IJlSB_lEEESH_SI_NS4_8TiledMMAINS4_8MMA_AtomIJNS4_4SM904GMMA28MMA_64x128x16_F32BF16BF16_SSILNSM_5MajorE0ELSO_0ELNSM_7ScaleInE1ELSP_1EEEEEENS4_6LayoutINS5_IJNSA_ILi2EEESB_SB_EEENS5_IJSB_NSA_ILi0EEESV_EEEEENS5_IJNS4_10UnderscoreESY_SY_EEEEENS4_13SM90_TMA_LOADENS4_14ComposedLayoutINS4_7SwizzleILi3ELi4ELi3EEENS4_18smem_ptr_flag_bitsILi16EEENSS_INS5_IJNSA_ILi8EEENSA_ILi64EEEEEENS5_IJS18_SB_EEEEEEEvNS4_8identityES11_S1C_vS1D_EENS_8epilogue10collective6detail29Sm90TmaWarpSpecializedAdapterINS1G_15DefaultEpilogueISH_SI_SI_NS1F_6thread17LinearCombinationISH_Li1EffLNS1K_9ScaleType4KindE0ELNS_15FloatRoundStyleE2ESH_EENS1_15EpilogueDefaultEEEEEvvEEEEvNT_6ParamsE:
	.zero		1664


//--------------------- SYMBOLS --------------------------

	.type		.nv.reservedSmem.offset0,@object
	.size		.nv.reservedSmem.offset0,0x4
	.type		__assertfail,@function
